def attn_fwd(
    Q,
    K,
    V,
    Out,
    Lse,
    sm_scale,
    stride_qz,
    stride_qh,
    stride_qm,
    stride_qk,
    stride_kz,
    stride_kh,
    stride_kn,
    stride_kk,
    stride_vz,
    stride_vh,
    stride_vn,
    stride_vk,
    stride_oz,
    stride_oh,
    stride_om,
    stride_ok,
    seqlen_q,
    seqlen_k,
    BLOCK_M: tl.constexpr,
    BLOCK_N: tl.constexpr,
    HEAD_DIM: tl.constexpr,
    CAUSAL: tl.constexpr,
):
    start_m = tl.program_id(0)
    off_hz = tl.program_id(1)
    q_off = off_hz * stride_qh
    k_off = off_hz * stride_kh
    v_off = off_hz * stride_vh
    offs_m = start_m * BLOCK_M + tl.arange(0, BLOCK_M)
    offs_d = tl.arange(0, HEAD_DIM)
    offs_n = tl.arange(0, BLOCK_N)
    q_ptrs = Q + q_off + offs_m[:, None] * stride_qm + offs_d[None, :] * stride_qk
    k_ptrs = K + k_off + offs_d[:, None] * stride_kk + offs_n[None, :] * stride_kn
    v_ptrs = V + v_off + offs_n[:, None] * stride_vn + offs_d[None, :] * stride_vk
    m_i = tl.full([BLOCK_M], float("-inf"), dtype=tl.float32)
    l_i = tl.zeros([BLOCK_M], dtype=tl.float32) + 1.0
    acc = tl.zeros([BLOCK_M, HEAD_DIM], dtype=tl.float32)
    q = tl.load(q_ptrs)
    acc, l_i, m_i = _attn_fwd_inner(
        acc,
        l_i,
        m_i,
        q,
        k_ptrs,
        v_ptrs,
        sm_scale,
        stride_kn,
        stride_vn,
        start_m,
        seqlen_k,
        BLOCK_M,
        BLOCK_N,
        HEAD_DIM,
        CAUSAL,
    )
    acc = acc / l_i[:, None]
    lse = m_i + tl.math.log2(l_i) / 1.4426950408889634
    o_ptrs = (
        Out
        + off_hz * stride_oh
        + offs_m[:, None] * stride_om
        + offs_d[None, :] * stride_ok
    )
    tl.store(o_ptrs, acc.to(Out.dtype.element_ty))
    tl.store(Lse + off_hz * seqlen_q + offs_m, lse)

# config = {"BLOCK_M": 64, "BLOCK_N": 64, "HEAD_DIM": 64, "arch": "sm_100", "causal": false, "dtype": "fp16", "num_stages": 2, "num_warps": 8}
# arch = sm_100


// ===== COMPILED SASS (sm_100a) =====

	.target	sm_100a

	.elftype	@"ET_EXEC"


//--------------------- .note.nv.tkinfo           --------------------------
	.section	.note.nv.tkinfo,"",@"SHT_NOTE"
	.sectionflags	@"SHF_NOTE_NV_TKINFO"
	.tkinfo
        /*0018*/ 	.word	0x00000081
        /*0030*/ 	.string	""
        /*0030*/ 	.string	"ptxas-blackwell"
        /*0030*/ 	.string	"Cuda compilation tools, release 12.9, V12.9.86"
        /*0030*/ 	.string	"Build cuda_12.9.r12.9/compiler.36037853_0"
        /*0030*/ 	.string	"-v  -suppress-debug-info  -lineinfo  -arch sm_100a "



//--------------------- .note.nv.cuver            --------------------------
	.section	.note.nv.cuver,"",@"SHT_NOTE"
	.sectionflags	@"SHF_NOTE_NV_CUVER"
        /*0018*/ 	.short	0x0001
        /*001a*/ 	.short	0x0064
        /*001c*/ 	.short	0x0001
        /*001e*/ 	.short	0x0000
        /*0020*/ 	.short	0x0001
        /*0022*/ 	.short	0x0000


//--------------------- .nv.info                  --------------------------
	.section	.nv.info,"",@"SHT_CUDA_INFO"
	.align	4


	//----- nvinfo : EIATTR_REGCOUNT
	.align		4
        /*0000*/ 	.byte	0x04, 0x2f
        /*0002*/ 	.short	(.L_5 - .L_4)
	.align		4
.L_4:
        /*0004*/ 	.word	index@(attn_fwd)
        /*0008*/ 	.word	0x00000080


	//----- nvinfo : EIATTR_FRAME_SIZE
	.align		4
.L_5:
        /*000c*/ 	.byte	0x04, 0x11
        /*000e*/ 	.short	(.L_7 - .L_6)
	.align		4
.L_6:
        /*0010*/ 	.word	index@($__internal_2_$__cuda_sm10x_tcgen05_guardrail_trap_unallocated_columns_being_dealloced)
        /*0014*/ 	.word	0x00000000


	//----- nvinfo : EIATTR_FRAME_SIZE
	.align		4
.L_7:
        /*0018*/ 	.byte	0x04, 0x11
        /*001a*/ 	.short	(.L_9 - .L_8)
	.align		4
.L_8:
        /*001c*/ 	.word	index@($__internal_1_$__cuda_sm10x_tcgen05_guardrail_trap_phase_invalid_during_alloc)
        /*0020*/ 	.word	0x00000000


	//----- nvinfo : EIATTR_FRAME_SIZE
	.align		4
.L_9:
        /*0024*/ 	.byte	0x04, 0x11
        /*0026*/ 	.short	(.L_11 - .L_10)
	.align		4
.L_10:
        /*0028*/ 	.word	index@($__internal_0_$__cuda_sm10x_tcgen05_guardrail_trap_col_being_dealloced_not_returned_by_alloc)
        /*002c*/ 	.word	0x00000000


	//----- nvinfo : EIATTR_FRAME_SIZE
	.align		4
.L_11:
        /*0030*/ 	.byte	0x04, 0x11
        /*0032*/ 	.short	(.L_13 - .L_12)
	.align		4
.L_12:
        /*0034*/ 	.word	index@(attn_fwd)
        /*0038*/ 	.word	0x00000000


	//----- nvinfo : EIATTR_MIN_STACK_SIZE
	.align		4
.L_13:
        /*003c*/ 	.byte	0x04, 0x12
        /*003e*/ 	.short	(.L_15 - .L_14)
	.align		4
.L_14:
        /*0040*/ 	.word	index@(attn_fwd)
        /*0044*/ 	.word	0x00000000
.L_15:


//--------------------- .nv.info.attn_fwd         --------------------------
	.section	.nv.info.attn_fwd,"",@"SHT_CUDA_INFO"
	.sectionflags	@""
	.align	4


	//----- nvinfo : EIATTR_CUDA_API_VERSION
	.align		4
        /*0000*/ 	.byte	0x04, 0x37
        /*0002*/ 	.short	(.L_17 - .L_16)
.L_16:
        /*0004*/ 	.word	0x00000081


	//----- nvinfo : EIATTR_KPARAM_INFO
	.align		4
.L_17:
        /*0008*/ 	.byte	0x04, 0x17
        /*000a*/ 	.short	(.L_19 - .L_18)
.L_18:
        /*000c*/ 	.word	0x00000000
        /*0010*/ 	.short	0x0019
        /*0012*/ 	.short	0x0080
        /*0014*/ 	.byte	0x00, 0xf4, 0x21, 0x00


	//----- nvinfo : EIATTR_KPARAM_INFO
	.align		4
.L_19:
        /*0018*/ 	.byte	0x04, 0x17
        /*001a*/ 	.short	(.L_21 - .L_20)
.L_20:
        /*001c*/ 	.word	0x00000000
        /*0020*/ 	.short	0x0018
        /*0022*/ 	.short	0x0078
        /*0024*/ 	.byte	0x00, 0xf4, 0x21, 0x00


	//----- nvinfo : EIATTR_KPARAM_INFO
	.align		4
.L_21:
        /*0028*/ 	.byte	0x04, 0x17
        /*002a*/ 	.short	(.L_23 - .L_22)
.L_22:
        /*002c*/ 	.word	0x00000000
        /*0030*/ 	.short	0x0017
        /*0032*/ 	.short	0x0070
        /*0034*/ 	.byte	0x00, 0xf0, 0x11, 0x00


	//----- nvinfo : EIATTR_KPARAM_INFO
	.align		4
.L_23:
        /*0038*/ 	.byte	0x04, 0x17
        /*003a*/ 	.short	(.L_25 - .L_24)
.L_24:
        /*003c*/ 	.word	0x00000000
        /*0040*/ 	.short	0x0016
        /*0042*/ 	.short	0x006c
        /*0044*/ 	.byte	0x00, 0xf0, 0x11, 0x00


	//----- nvinfo : EIATTR_KPARAM_INFO
	.align		4
.L_25:
        /*0048*/ 	.byte	0x04, 0x17
        /*004a*/ 	.short	(.L_27 - .L_26)
.L_26:
        /*004c*/ 	.word	0x00000000
        /*0050*/ 	.short	0x0015
        /*0052*/ 	.short	0x0068
        /*0054*/ 	.byte	0x00, 0xf0, 0x11, 0x00


	//----- nvinfo : EIATTR_KPARAM_INFO
	.align		4
.L_27:
        /*0058*/ 	.byte	0x04, 0x17
        /*005a*/ 	.short	(.L_29 - .L_28)
.L_28:
        /*005c*/ 	.word	0x00000000
        /*0060*/ 	.short	0x0014
        /*0062*/ 	.short	0x0064
        /*0064*/ 	.byte	0x00, 0xf0, 0x11, 0x00


	//----- nvinfo : EIATTR_KPARAM_INFO
	.align		4
.L_29:
        /*0068*/ 	.byte	0x04, 0x17
        /*006a*/ 	.short	(.L_31 - .L_30)
.L_30:
        /*006c*/ 	.word	0x00000000
        /*0070*/ 	.short	0x0013
        /*0072*/ 	.short	0x0060
        /*0074*/ 	.byte	0x00, 0xf0, 0x11, 0x00


	//----- nvinfo : EIATTR_KPARAM_INFO
	.align		4
.L_31:
        /*0078*/ 	.byte	0x04, 0x17
        /*007a*/ 	.short	(.L_33 - .L_32)
.L_32:
        /*007c*/ 	.word	0x00000000
        /*0080*/ 	.short	0x0012
        /*0082*/ 	.short	0x005c
        /*0084*/ 	.byte	0x00, 0xf0, 0x11, 0x00


	//----- nvinfo : EIATTR_KPARAM_INFO
	.align		4
.L_33:
        /*0088*/ 	.byte	0x04, 0x17
        /*008a*/ 	.short	(.L_35 - .L_34)
.L_34:
        /*008c*/ 	.word	0x00000000
        /*0090*/ 	.short	0x0011
        /*0092*/ 	.short	0x0058
        /*0094*/ 	.byte	0x00, 0xf0, 0x11, 0x00


	//----- nvinfo : EIATTR_KPARAM_INFO
	.align		4
.L_35:
        /*0098*/ 	.byte	0x04, 0x17
        /*009a*/ 	.short	(.L_37 - .L_36)
.L_36:
        /*009c*/ 	.word	0x00000000
        /*00a0*/ 	.short	0x0010
        /*00a2*/ 	.short	0x0054
        /*00a4*/ 	.byte	0x00, 0xf0, 0x11, 0x00


	//----- nvinfo : EIATTR_KPARAM_INFO
	.align		4
.L_37:
        /*00a8*/ 	.byte	0x04, 0x17
        /*00aa*/ 	.short	(.L_39 - .L_38)
.L_38:
        /*00ac*/ 	.word	0x00000000
        /*00b0*/ 	.short	0x000f
        /*00b2*/ 	.short	0x0050
        /*00b4*/ 	.byte	0x00, 0xf0, 0x11, 0x00


	//----- nvinfo : EIATTR_KPARAM_INFO
	.align		4
.L_39:
        /*00b8*/ 	.byte	0x04, 0x17
        /*00ba*/ 	.short	(.L_41 - .L_40)
.L_40:
        /*00bc*/ 	.word	0x00000000
        /*00c0*/ 	.short	0x000e
        /*00c2*/ 	.short	0x004c
        /*00c4*/ 	.byte	0x00, 0xf0, 0x11, 0x00


	//----- nvinfo : EIATTR_KPARAM_INFO
	.align		4
.L_41:
        /*00c8*/ 	.byte	0x04, 0x17
        /*00ca*/ 	.short	(.L_43 - .L_42)
.L_42:
        /*00cc*/ 	.word	0x00000000
        /*00d0*/ 	.short	0x000d
        /*00d2*/ 	.short	0x0048
        /*00d4*/ 	.byte	0x00, 0xf0, 0x11, 0x00


	//----- nvinfo : EIATTR_KPARAM_INFO
	.align		4
.L_43:
        /*00d8*/ 	.byte	0x04, 0x17
        /*00da*/ 	.short	(.L_45 - .L_44)
.L_44:
        /*00dc*/ 	.word	0x00000000
        /*00e0*/ 	.short	0x000c
        /*00e2*/ 	.short	0x0044
        /*00e4*/ 	.byte	0x00, 0xf0, 0x11, 0x00


	//----- nvinfo : EIATTR_KPARAM_INFO
	.align		4
.L_45:
        /*00e8*/ 	.byte	0x04, 0x17
        /*00ea*/ 	.short	(.L_47 - .L_46)
.L_46:
        /*00ec*/ 	.word	0x00000000
        /*00f0*/ 	.short	0x000b
        /*00f2*/ 	.short	0x0040
        /*00f4*/ 	.byte	0x00, 0xf0, 0x11, 0x00


	//----- nvinfo : EIATTR_KPARAM_INFO
	.align		4
.L_47:
        /*00f8*/ 	.byte	0x04, 0x17
        /*00fa*/ 	.short	(.L_49 - .L_48)
.L_48:
        /*00fc*/ 	.word	0x00000000
        /*0100*/ 	.short	0x000a
        /*0102*/ 	.short	0x003c
        /*0104*/ 	.byte	0x00, 0xf0, 0x11, 0x00


	//----- nvinfo : EIATTR_KPARAM_INFO
	.align		4
.L_49:
        /*0108*/ 	.byte	0x04, 0x17
        /*010a*/ 	.short	(.L_51 - .L_50)
.L_50:
        /*010c*/ 	.word	0x00000000
        /*0110*/ 	.short	0x0009
        /*0112*/ 	.short	0x0038
        /*0114*/ 	.byte	0x00, 0xf0, 0x11, 0x00


	//----- nvinfo : EIATTR_KPARAM_INFO
	.align		4
.L_51:
        /*0118*/ 	.byte	0x04, 0x17
        /*011a*/ 	.short	(.L_53 - .L_52)
.L_52:
        /*011c*/ 	.word	0x00000000
        /*0120*/ 	.short	0x0008
        /*0122*/ 	.short	0x0034
        /*0124*/ 	.byte	0x00, 0xf0, 0x11, 0x00


	//----- nvinfo : EIATTR_KPARAM_INFO
	.align		4
.L_53:
        /*0128*/ 	.byte	0x04, 0x17
        /*012a*/ 	.short	(.L_55 - .L_54)
.L_54:
        /*012c*/ 	.word	0x00000000
        /*0130*/ 	.short	0x0007
        /*0132*/ 	.short	0x0030
        /*0134*/ 	.byte	0x00, 0xf0, 0x11, 0x00


	//----- nvinfo : EIATTR_KPARAM_INFO
	.align		4
.L_55:
        /*0138*/ 	.byte	0x04, 0x17
        /*013a*/ 	.short	(.L_57 - .L_56)
.L_56:
        /*013c*/ 	.word	0x00000000
        /*0140*/ 	.short	0x0006
        /*0142*/ 	.short	0x002c
        /*0144*/ 	.byte	0x00, 0xf0, 0x11, 0x00


	//----- nvinfo : EIATTR_KPARAM_INFO
	.align		4
.L_57:
        /*0148*/ 	.byte	0x04, 0x17
        /*014a*/ 	.short	(.L_59 - .L_58)
.L_58:
        /*014c*/ 	.word	0x00000000
        /*0150*/ 	.short	0x0005
        /*0152*/ 	.short	0x0028
        /*0154*/ 	.byte	0x00, 0xf0, 0x11, 0x00


	//----- nvinfo : EIATTR_KPARAM_INFO
	.align		4
.L_59:
        /*0158*/ 	.byte	0x04, 0x17
        /*015a*/ 	.short	(.L_61 - .L_60)
.L_60:
        /*015c*/ 	.word	0x00000000
        /*0160*/ 	.short	0x0004
        /*0162*/ 	.short	0x0020
        /*0164*/ 	.byte	0x00, 0xf4, 0x21, 0x00


	//----- nvinfo : EIATTR_KPARAM_INFO
	.align		4
.L_61:
        /*0168*/ 	.byte	0x04, 0x17
        /*016a*/ 	.short	(.L_63 - .L_62)
.L_62:
        /*016c*/ 	.word	0x00000000
        /*0170*/ 	.short	0x0003
        /*0172*/ 	.short	0x0018
        /*0174*/ 	.byte	0x00, 0xf4, 0x21, 0x00


	//----- nvinfo : EIATTR_KPARAM_INFO
	.align		4
.L_63:
        /*0178*/ 	.byte	0x04, 0x17
        /*017a*/ 	.short	(.L_65 - .L_64)
.L_64:
        /*017c*/ 	.word	0x00000000
        /*0180*/ 	.short	0x0002
        /*0182*/ 	.short	0x0010
        /*0184*/ 	.byte	0x00, 0xf4, 0x21, 0x00


	//----- nvinfo : EIATTR_KPARAM_INFO
	.align		4
.L_65:
        /*0188*/ 	.byte	0x04, 0x17
        /*018a*/ 	.short	(.L_67 - .L_66)
.L_66:
        /*018c*/ 	.word	0x00000000
        /*0190*/ 	.short	0x0001
        /*0192*/ 	.short	0x0008
        /*0194*/ 	.byte	0x00, 0xf4, 0x21, 0x00


	//----- nvinfo : EIATTR_KPARAM_INFO
	.align		4
.L_67:
        /*0198*/ 	.byte	0x04, 0x17
        /*019a*/ 	.short	(.L_69 - .L_68)
.L_68:
        /*019c*/ 	.word	0x00000000
        /*01a0*/ 	.short	0x0000
        /*01a2*/ 	.short	0x0000
        /*01a4*/ 	.byte	0x00, 0xf4, 0x21, 0x00


	//----- nvinfo : EIATTR_AT_ENTRY_FRAGMENTS
	.align		4
.L_69:
        /*01a8*/ 	.byte	0x04, 0x4f
        /*01aa*/ 	.short	(.L_71 - .L_70)


	//   ....[0]....
.L_70:
        /*01ac*/ 	.word	0x00000004


	//----- nvinfo : EIATTR_RESERVED_SMEM_USED
	.align		4
.L_71:
        /*01b0*/ 	.byte	0x01, 0x41
	.zero		2


	//----- nvinfo : EIATTR_SPARSE_MMA_MASK
	.align		4
        /*01b4*/ 	.byte	0x03, 0x50
        /*01b6*/ 	.short	0x0000


	//----- nvinfo : EIATTR_TCGEN05_1CTA_USED
	.align		4
        /*01b8*/ 	.byte	0x01, 0x51
	.zero		2


	//----- nvinfo : EIATTR_MAXREG_COUNT
	.align		4
        /*01bc*/ 	.byte	0x03, 0x1b
        /*01be*/ 	.short	0x00ff


	//----- nvinfo : EIATTR_NUM_BARRIERS
	.align		4
        /*01c0*/ 	.byte	0x02, 0x4c
        /*01c2*/ 	.byte	0x01
	.zero		1


	//----- nvinfo : EIATTR_INT_WARP_WIDE_INSTR_OFFSETS
	.align		4
        /*01c4*/ 	.byte	0x04, 0x31
        /*01c6*/ 	.short	(.L_73 - .L_72)


	//   ....[0]....
.L_72:
        /*01c8*/ 	.word	0x00000e30


	//   ....[1]....
        /*01cc*/ 	.word	0x00000e50


	//   ....[2]....
        /*01d0*/ 	.word	0x000011d0


	//   ....[3]....
        /*01d4*/ 	.word	0x00001250


	//   ....[4]....
        /*01d8*/ 	.word	0x00002e50


	//   ....[5]....
        /*01dc*/ 	.word	0x000050d0


	//   ....[6]....
        /*01e0*/ 	.word	0x00005120


	//----- nvinfo : EIATTR_COOP_GROUP_MASK_REGIDS
	.align		4
.L_73:
        /*01e4*/ 	.byte	0x04, 0x29
        /*01e6*/ 	.short	(.L_75 - .L_74)


	//   ....[0]....
.L_74:
        /*01e8*/ 	.word	0xffffffff


	//   ....[1]....
        /*01ec*/ 	.word	0xffffffff


	//   ....[2]....
        /*01f0*/ 	.word	0xffffffff


	//   ....[3]....
        /*01f4*/ 	.word	0xffffffff


	//   ....[4]....
        /*01f8*/ 	.word	0xffffffff


	//   ....[5]....
        /*01fc*/ 	.word	0xffffffff


	//   ....[6]....
        /*0200*/ 	.word	0xffffffff


	//   ....[7]....
        /*0204*/ 	.word	0xffffffff


	//   ....[8]....
        /*0208*/ 	.word	0xffffffff


	//   ....[9]....
        /*020c*/ 	.word	0xffffffff


	//   ....[10]....
        /*0210*/ 	.word	0xffffffff


	//   ....[11]....
        /*0214*/ 	.word	0xffffffff


	//----- nvinfo : EIATTR_COOP_GROUP_INSTR_OFFSETS
	.align		4
.L_75:
        /*0218*/ 	.byte	0x04, 0x28
        /*021a*/ 	.short	(.L_77 - .L_76)


	//   ....[0]....
.L_76:
        /*021c*/ 	.word	0x00000050


	//   ....[1]....
        /*0220*/ 	.word	0x00000310


	//   ....[2]....
        /*0224*/ 	.word	0x00001960


	//   ....[3]....
        /*0228*/ 	.word	0x00001cc0


	//   ....[4]....
        /*022c*/ 	.word	0x000021b0


	//   ....[5]....
        /*0230*/ 	.word	0x00002230


	//   ....[6]....
        /*0234*/ 	.word	0x000032e0


	//   ....[7]....
        /*0238*/ 	.word	0x00003330


	//   ....[8]....
        /*023c*/ 	.word	0x000037b0


	//   ....[9]....
        /*0240*/ 	.word	0x00003810


	//   ....[10]....
        /*0244*/ 	.word	0x00004f60


	//   ....[11]....
        /*0248*/ 	.word	0x000051d0


	//----- nvinfo : EIATTR_VRC_CTA_INIT_COUNT
	.align		4
.L_77:
        /*024c*/ 	.byte	0x02, 0x4a
        /*024e*/ 	.byte	0x80
	.zero		1


	//----- nvinfo : EIATTR_MBARRIER_INSTR_OFFSETS
	.align		4
        /*0250*/ 	.byte	0x04, 0x39
        /*0252*/ 	.short	(.L_79 - .L_78)


	//   ....[0]....
.L_78:
        /*0254*/ 	.word	0x00001080
        /*0258*/ 	.word	0x000000ff
        /*025c*/ 	.word	0x00000000
        /*0260*/ 	.short	0x0100
        /*0262*/ 	.byte	0x0f
	.zero		1


	//   ....[1]....
        /*0264*/ 	.word	0x00001240
        /*0268*/ 	.word	0x000000ff
        /*026c*/ 	.word	0x00008008
        /*0270*/ 	.short	0x0100
        /*0272*/ 	.byte	0x0b
	.zero		1


	//   ....[2]....
        /*0274*/ 	.word	0x00001390
        /*0278*/ 	.word	0x000000ff
        /*027c*/ 	.word	0x00004000
        /*0280*/ 	.short	0x0100
        /*0282*/ 	.byte	0x0b
	.zero		1


	//   ....[3]....
        /*0284*/ 	.word	0x000015e0
        /*0288*/ 	.word	0x000000ff
        /*028c*/ 	.word	0x00004000
        /*0290*/ 	.short	0x010a
        /*0292*/ 	.byte	0x0b
	.zero		1


	//   ....[4]....
        /*0294*/ 	.word	0x00001710
        /*0298*/ 	.word	0x000000ff
        /*029c*/ 	.word	0x00004000
        /*02a0*/ 	.short	0x0108
        /*02a2*/ 	.byte	0x0b
	.zero		1


	//   ....[5]....
        /*02a4*/ 	.word	0x00002f90
        /*02a8*/ 	.word	0x000000ff
        /*02ac*/ 	.word	0x00008010
        /*02b0*/ 	.short	0x0100
        /*02b2*/ 	.byte	0x0b
	.zero		1


	//   ....[6]....
        /*02b4*/ 	.word	0x000030f0
        /*02b8*/ 	.word	0x000000ff
        /*02bc*/ 	.word	0x00008010
        /*02c0*/ 	.short	0x010a
        /*02c2*/ 	.byte	0x0b
	.zero		1


	//   ....[7]....
        /*02c4*/ 	.word	0x00003140
        /*02c8*/ 	.word	0x000000ff
        /*02cc*/ 	.word	0x00008010
        /*02d0*/ 	.short	0x0108
        /*02d2*/ 	.byte	0x0b
	.zero		1


	//   ....[8]....
        /*02d4*/ 	.word	0x00003870
        /*02d8*/ 	.word	0x000000ff
        /*02dc*/ 	.word	0x00000000
        /*02e0*/ 	.short	0x010a
        /*02e2*/ 	.byte	0x0f
	.zero		1


	//   ....[9]....
        /*02e4*/ 	.word	0x00004190
        /*02e8*/ 	.word	0x000000ff
        /*02ec*/ 	.word	0x00000000
        /*02f0*/ 	.short	0x010a
        /*02f2*/ 	.byte	0x0f
	.zero		1


	//   ....[10]....
        /*02f4*/ 	.word	0x00004320
        /*02f8*/ 	.word	0x000000ff
        /*02fc*/ 	.word	0x00008000
        /*0300*/ 	.short	0x0108
        /*0302*/ 	.byte	0x0b
	.zero		1


	//   ....[11]....
        /*0304*/ 	.word	0x00004400
        /*0308*/ 	.word	0x000000ff
        /*030c*/ 	.word	0x00008008
        /*0310*/ 	.short	0x0108
        /*0312*/ 	.byte	0x0b
	.zero		1


	//   ....[12]....
        /*0314*/ 	.word	0x000051f0
        /*0318*/ 	.word	0x000000ff
        /*031c*/ 	.word	0x00004000
        /*0320*/ 	.short	0x010a
        /*0322*/ 	.byte	0x0b
	.zero		1


	//   ....[13]....
        /*0324*/ 	.word	0x00005220
        /*0328*/ 	.word	0x000000ff
        /*032c*/ 	.word	0x00008010
        /*0330*/ 	.short	0x010a
        /*0332*/ 	.byte	0x0b
	.zero		1


	//   ....[14]....
        /*0334*/ 	.word	0x00005250
        /*0338*/ 	.word	0x000000ff
        /*033c*/ 	.word	0x00000000
        /*0340*/ 	.short	0x010a
        /*0342*/ 	.byte	0x0f
	.zero		1


	//   ....[15]....
        /*0344*/ 	.word	0x00005280
        /*0348*/ 	.word	0x000000ff
        /*034c*/ 	.word	0x00000000
        /*0350*/ 	.short	0x010a
        /*0352*/ 	.byte	0x0f
	.zero		1


	//----- nvinfo : EIATTR_NUM_MBARRIERS
	.align		4
.L_79:
        /*0354*/ 	.byte	0x03, 0x38
        /*0356*/ 	.short	0xffff


	//----- nvinfo : EIATTR_EXIT_INSTR_OFFSETS
	.align		4
        /*0358*/ 	.byte	0x04, 0x1c
        /*035a*/ 	.short	(.L_81 - .L_80)


	//   ....[0]....
.L_80:
        /*035c*/ 	.word	0x000051e0


	//----- nvinfo : EIATTR_REQNTID
	.align		4
.L_81:
        /*0360*/ 	.byte	0x04, 0x10
        /*0362*/ 	.short	(.L_83 - .L_82)
.L_82:
        /*0364*/ 	.word	0x00000100
        /*0368*/ 	.word	0x00000001
        /*036c*/ 	.word	0x00000001


	//----- nvinfo : EIATTR_CRS_STACK_SIZE
	.align		4
.L_83:
        /*0370*/ 	.byte	0x04, 0x1e
        /*0372*/ 	.short	(.L_85 - .L_84)
.L_84:
        /*0374*/ 	.word	0x00000000


	//----- nvinfo : EIATTR_CBANK_PARAM_SIZE
	.align		4
.L_85:
        /*0378*/ 	.byte	0x03, 0x19
        /*037a*/ 	.short	0x0088


	//----- nvinfo : EIATTR_PARAM_CBANK
	.align		4
        /*037c*/ 	.byte	0x04, 0x0a
        /*037e*/ 	.short	(.L_87 - .L_86)
	.align		4
.L_86:
        /*0380*/ 	.word	index@(.nv.constant0.attn_fwd)
        /*0384*/ 	.short	0x0380
        /*0386*/ 	.short	0x0088


	//----- nvinfo : EIATTR_SW_WAR
	.align		4
.L_87:
        /*0388*/ 	.byte	0x04, 0x36
        /*038a*/ 	.short	(.L_89 - .L_88)
.L_88:
        /*038c*/ 	.word	0x00000008
.L_89:


//--------------------- .nv.compat                --------------------------
	.section	.nv.compat,"",@"SHT_CUDA_COMPAT_INFO"
	.align	4
        /*0000*/ 	.byte	0x02, 0x02, 0x02, 0x00, 0x02, 0x05, 0x05, 0x00, 0x02, 0x03, 0x00, 0x00, 0x02, 0x06, 0x01, 0x00


//--------------------- .nv.callgraph             --------------------------
	.section	.nv.callgraph,"",@"SHT_CUDA_CALLGRAPH"
	.align	4
	.sectionentsize	8
	.align		4
        /*0000*/ 	.word	0x00000000
	.align		4
        /*0004*/ 	.word	0xffffffff
	.align		4
        /*0008*/ 	.word	0x00000000
	.align		4
        /*000c*/ 	.word	0xfffffffe
	.align		4
        /*0010*/ 	.word	0x00000000
	.align		4
        /*0014*/ 	.word	0xfffffffd
	.align		4
        /*0018*/ 	.word	0x00000000
	.align		4
        /*001c*/ 	.word	0xfffffffc


//--------------------- .nv.constant4             --------------------------
	.section	.nv.constant4,"a",@progbits
	.align	8
	.align		8
.nv.constant4:
        /*0000*/ 	.dword	_$_str


//--------------------- .text.attn_fwd            --------------------------
	.section	.text.attn_fwd,"ax",@progbits
	.align	128
        .global         attn_fwd
        .type           attn_fwd,@function
        .size           attn_fwd,(.L_x_28 - attn_fwd)
        .other          attn_fwd,@"STO_CUDA_ENTRY STV_DEFAULT"
attn_fwd:
.text.attn_fwd:
[----:B------:R-:W0:Y:S01]  /*0000*/  LDC R1, c[0x0][0x37c] ;  /* 0x0000df00ff017b82 */ /* 0x000e220000000800 */
[----:B------:R-:W1:Y:S02]  /*0010*/  S2R R0, SR_TID.X ;  /* 0x0000000000007919 */ /* 0x000e640000002100 */
[----:B-1----:R-:W-:-:S13]  /*0020*/  ISETP.GE.U32.AND P1, PT, R0, 0x20, PT ;  /* 0x000000200000780c */ /* 0x002fda0003f26070 */
[----:B------:R-:W-:Y:S05]  /*0030*/  @P1 BRA `(.L_x_0) ;  /* 0x0000000000b81947 */ /* 0x000fea0003800000 */
[----:B------:R-:W1:Y:S01]  /*0040*/  S2UR UR6, SR_CgaCtaId ;  /* 0x00000000000679c3 */ /* 0x000e620000008800 */
[----:B------:R-:W-:Y:S01]  /*0050*/  NOP ;  /* 0x0000000000007918 */ /* 0x000fe20000000000 */
[----:B------:R-:W-:Y:S02]  /*0060*/  UMOV UR4, 0x40 ;  /* 0x0000004000047882 */ /* 0x000fe40000000000 */
[----:B-1----:R-:W-:-:S09]  /*0070*/  ULEA UR4, UR6, UR4, 0x18 ;  /* 0x0000000406047291 */ /* 0x002fd2000f8ec0ff */
[----:B------:R-:W1:Y:S01]  /*0080*/  LDS.U8 R2, [UR4] ;  /* 0x00000004ff027984 */ /* 0x000e620008000000 */
[----:B------:R-:W-:Y:S02]  /*0090*/  UMOV UR4, 0x400 ;  /* 0x0000040000047882 */ /* 0x000fe40000000000 */
[----:B------:R-:W-:Y:S01]  /*00a0*/  ULEA UR4, UR6, UR4, 0x18 ;  /* 0x0000000406047291 */ /* 0x000fe2000f8ec0ff */
[----:B-1----:R-:W-:-:S13]  /*00b0*/  ISETP.NE.AND P0, PT, R2, RZ, PT ;  /* 0x000000ff0200720c */ /* 0x002fda0003f05270 */
[----:B------:R-:W-:Y:S05]  /*00c0*/  @P0 BRA `(.L_x_1) ;  /* 0x00000000007c0947 */ /* 0x000fea0003800000 */
[----:B------:R-:W-:-:S13]  /*00d0*/  ELECT P0, URZ, PT ;  /* 0x0000000000ff782f */ /* 0x000fda0003800000 */
[----:B------:R-:W-:Y:S05]  /*00e0*/  @!P0 BRA `(.L_x_2) ;  /* 0x0000000000848947 */ /* 0x000fea0003800000 */
[----:B------:R-:W-:Y:S01]  /*00f0*/  UMOV UR5, 0x4 ;  /* 0x0000000400057882 */ /* 0x000fe20000000000 */
[----:B------:R-:W-:Y:S02]  /*0100*/  IMAD.MOV.U32 R5, RZ, RZ, 0x1 ;  /* 0x00000001ff057424 */ /* 0x000fe400078e00ff */
[----:B------:R-:W-:Y:S02]  /*0110*/  IMAD.MOV.U32 R3, RZ, RZ, 0xf ;  /* 0x0000000fff037424 */ /* 0x000fe400078e00ff */
[----:B------:R-:W-:Y:S04]  /*0120*/  DEPBAR.LE SB1, 0x36 ;  /* 0x00009d800000791a */ /* 0x000fe80000000000 */
[----:B------:R-:W1:Y:S02]  /*0130*/  UTCATOMSWS.FIND_AND_SET.ALIGN UP0, UR5, UR5 ;  /* 0x00000005000575e3 */ /* 0x000e640008000800 */
[----:B-1----:R-:W-:-:S04]  /*0140*/  PLOP3.LUT P0, PT, PT, PT, UP0, 0x80, 0x8 ;  /* 0x000000000008781c */ /* 0x002fc80003f0f008 */
[----:B------:R-:W-:-:S04]  /*0150*/  SEL R2, RZ, 0xffffffff, !P0 ;  /* 0xffffffffff027807 */ /* 0x000fc80004000000 */
[----:B------:R-:W-:Y:S02]  /*0160*/  ISETP.NE.AND P0, PT, R2, RZ, PT ;  /* 0x000000ff0200720c */ /* 0x000fe40003f05270 */
[----:B------:R-:W-:-:S11]  /*0170*/  MOV R2, UR5 ;  /* 0x0000000500027c02 */ /* 0x000fd60008000f00 */
[----:B------:R-:W-:Y:S05]  /*0180*/  @P0 BRA `(.L_x_3) ;  /* 0x0000000000240947 */ /* 0x000fea0003800000 */
.L_x_4:
[----:B------:R-:W-:Y:S05]  /*0190*/  NANOSLEEP 0x64 ;  /* 0x000000640000795d */ /* 0x000fea0003800000 */
[----:B------:R-:W-:-:S05]  /*01a0*/  UMOV UR5, 0x4 ;  /* 0x0000000400057882 */ /* 0x000fca0000000000 */
[----:B------:R-:W-:Y:S04]  /*01b0*/  DEPBAR.LE SB1, 0x36 ;  /* 0x00009d800000791a */ /* 0x000fe80000000000 */
[----:B------:R-:W1:Y:S02]  /*01c0*/  UTCATOMSWS.FIND_AND_SET.ALIGN UP0, UR5, UR5 ;  /* 0x00000005000575e3 */ /* 0x000e640008000800 */
[----:B-1----:R-:W-:-:S04]  /*01d0*/  PLOP3.LUT P0, PT, PT, PT, UP0, 0x80, 0x8 ;  /* 0x000000000008781c */ /* 0x002fc80003f0f008 */
[----:B------:R-:W-:-:S04]  /*01e0*/  SEL R2, RZ, 0xffffffff, !P0 ;  /* 0xffffffffff027807 */ /* 0x000fc80004000000 */
[----:B------:R-:W-:Y:S01]  /*01f0*/  ISETP.NE.AND P0, PT, R2, RZ, PT ;  /* 0x000000ff0200720c */ /* 0x000fe20003f05270 */
[----:B------:R-:W-:-:S12]  /*0200*/  IMAD.U32 R2, RZ, RZ, UR5 ;  /* 0x00000005ff027e24 */ /* 0x000fd8000f8e00ff */
[----:B------:R-:W-:Y:S05]  /*0210*/  @!P0 BRA `(.L_x_4) ;  /* 0xfffffffc00dc8947 */ /* 0x000fea000383ffff */
.L_x_3:
[C---:B------:R-:W-:Y:S01]  /*0220*/  VIADD R4, R2.reuse, 0x10 ;  /* 0x0000001002047836 */ /* 0x040fe20000000000 */
[----:B------:R-:W-:Y:S01]  /*0230*/  UMOV UR5, 0x50 ;  /* 0x0000005000057882 */ /* 0x000fe20000000000 */
[----:B------:R-:W-:Y:S01]  /*0240*/  SHF.L.U32 R3, R3, R2, RZ ;  /* 0x0000000203037219 */ /* 0x000fe200000006ff */
[----:B------:R-:W-:Y:S01]  /*0250*/  ULEA UR5, UR6, UR5, 0x18 ;  /* 0x0000000506057291 */ /* 0x000fe2000f8ec0ff */
[----:B------:R-:W-:Y:S02]  /*0260*/  SHF.L.U32 R2, R2, 0x5, RZ ;  /* 0x0000000502027819 */ /* 0x000fe400000006ff */
[----:B------:R-:W-:-:S04]  /*0270*/  SHF.L.U32 R4, R5, R4, RZ ;  /* 0x0000000405047219 */ /* 0x000fc800000006ff */
[----:B------:R-:W-:-:S05]  /*0280*/  LOP3.LUT R3, R4, R3, RZ, 0xfc, !PT ;  /* 0x0000000304037212 */ /* 0x000fca00078efcff */
[----:B------:R1:W-:Y:S04]  /*0290*/  ATOMS.OR RZ, [UR5], R3 ;  /* 0x00000003ffff798c */ /* 0x0003e8000b000005 */
[----:B------:R1:W-:Y:S01]  /*02a0*/  STS [UR4], R2 ;  /* 0x00000002ff007988 */ /* 0x0003e20008000804 */
[----:B------:R-:W-:Y:S05]  /*02b0*/  BRA `(.L_x_2) ;  /* 0x0000000000107947 */ /* 0x000fea0003800000 */
.L_x_1:
[----:B------:R-:W-:-:S05]  /*02c0*/  IMAD.MOV.U32 R2, RZ, RZ, -0x1 ;  /* 0xffffffffff027424 */ /* 0x000fca00078e00ff */
[----:B------:R1:W-:Y:S02]  /*02d0*/  STS [UR4], R2 ;  /* 0x00000002ff007988 */ /* 0x0003e40008000804 */
[----:B-1----:R-:W-:-:S07]  /*02e0*/  MOV R2, 0x300 ;  /* 0x0000030000027802 */ /* 0x002fce0000000f00 */
[----:B0-----:R-:W-:Y:S05]  /*02f0*/  CALL.REL.NOINC `($__internal_1_$__cuda_sm10x_tcgen05_guardrail_trap_phase_invalid_during_alloc) ;  /* 0x0000004c00f87944 */ /* 0x001fea0003c00000 */
.L_x_2:
[----:B------:R-:W-:Y:S05]  /*0300*/  WARPSYNC.ALL ;  /* 0x0000000000007948 */ /* 0x000fea0003800000 */
[----:B------:R-:W-:Y:S01]  /*0310*/  NOP ;  /* 0x0000000000007918 */ /* 0x000fe20000000000 */
.L_x_0:
[----:B-1----:R-:W1:Y:S01]  /*0320*/  S2R R2, SR_CTAID.X ;  /* 0x0000000000027919 */ /* 0x002e620000002500 */
[----:B------:R-:W2:Y:S01]  /*0330*/  S2UR UR10, SR_CTAID.Y ;  /* 0x00000000000a79c3 */ /* 0x000ea20000002600 */
[----:B------:R-:W2:Y:S01]  /*0340*/  LDCU.64 UR4, c[0x0][0x3b0] ;  /* 0x00007600ff0477ac */ /* 0x000ea20008000a00 */
[----:B------:R-:W-:Y:S02]  /*0350*/  LOP3.LUT R3, R0, 0x3f, RZ, 0xc0, !PT ;  /* 0x0000003f00037812 */ /* 0x000fe400078ec0ff */
[----:B------:R-:W-:Y:S01]  /*0360*/  SHF.R.U32.HI R20, RZ, 0x6, R0 ;  /* 0x00000006ff147819 */ /* 0x000fe20000011600 */
[----:B------:R-:W-:Y:S01]  /*0370*/  UMOV UR11, 0x400 ;  /* 0x00000400000b7882 */ /* 0x000fe20000000000 */
[----:B------:R-:W3:Y:S02]  /*0380*/  LDCU.64 UR30, c[0x0][0x358] ;  /* 0x00006b00ff1e77ac */ /* 0x000ee40008000a00 */
[----:B------:R-:W4:Y:S01]  /*0390*/  LDC R28, c[0x0][0x3b8] ;  /* 0x0000ee00ff1c7b82 */ /* 0x000f220000000800 */
[----:B------:R-:W-:-:S07]  /*03a0*/  SGXT.U32 R20, R20, 0x2 ;  /* 0x000000021414781a */ /* 0x000fce0000000000 */
[----:B------:R-:W0:Y:S08]  /*03b0*/  S2UR UR6, SR_CgaCtaId ;  /* 0x00000000000679c3 */ /* 0x000e300000008800 */
[----:B------:R-:W3:Y:S01]  /*03c0*/  LDC.64 R24, c[0x0][0x380] ;  /* 0x0000e000ff187b82 */ /* 0x000ee20000000a00 */
[----:B--2---:R-:W-:-:S04]  /*03d0*/  UIMAD UR4, UR10, UR4, URZ ;  /* 0x000000040a0472a4 */ /* 0x004fc8000f8e02ff */
[----:B------:R-:W-:Y:S01]  /*03e0*/  USHF.L.U32 UR7, UR4, 0x1, URZ ;  /* 0x0000000104077899 */ /* 0x000fe200080006ff */
[----:B-1----:R-:W-:Y:S02]  /*03f0*/  IMAD R2, R2, 0x40, R3 ;  /* 0x0000004002027824 */ /* 0x002fe400078e0203 */
[----:B------:R-:W1:Y:S01]  /*0400*/  LDC.64 R68, c[0x0][0x3c0] ;  /* 0x0000f000ff447b82 */ /* 0x000e620000000a00 */
[----:B----4-:R-:W-:Y:S02]  /*0410*/  IMAD R6, R20, R28, RZ ;  /* 0x0000001c14067224 */ /* 0x010fe400078e02ff */
[----:B------:R-:W-:Y:S01]  /*0420*/  IMAD R4, R2, UR5, RZ ;  /* 0x0000000502047c24 */ /* 0x000fe2000f8e02ff */
[----:B------:R-:W-:Y:S01]  /*0430*/  UIMAD.WIDE UR4, UR4, 0x2, URZ ;  /* 0x00000002040478a5 */ /* 0x000fe2000f8e02ff */
[----:B------:R-:W-:-:S03]  /*0440*/  IMAD R7, R28, 0x4, R6 ;  /* 0x000000041c077824 */ /* 0x000fc600078e0206 */
[C---:B------:R-:W-:Y:S01]  /*0450*/  SHF.L.U32 R5, R4.reuse, 0x1, RZ ;  /* 0x0000000104057819 */ /* 0x040fe200000006ff */
[----:B0-----:R-:W-:Y:S01]  /*0460*/  ULEA UR11, UR6, UR11, 0x18 ;  /* 0x0000000b060b7291 */ /* 0x001fe2000f8ec0ff */
[----:B------:R-:W-:Y:S01]  /*0470*/  BAR.SYNC.DEFER_BLOCKING 0x0 ;  /* 0x0000000000007b1d */ /* 0x000fe20000010000 */
[----:B------:R-:W-:Y:S01]  /*0480*/  IMAD.HI R4, R4, 0x2, RZ ;  /* 0x0000000204047827 */ /* 0x000fe200078e02ff */
[----:B---3--:R-:W-:-:S04]  /*0490*/  IADD3 R24, P0, P2, R5, UR7, R24 ;  /* 0x0000000705187c10 */ /* 0x008fc8000fa1e018 */
[----:B------:R-:W0:Y:S01]  /*04a0*/  LDCU UR4, c[0x0][0x3c8] ;  /* 0x00007900ff0477ac */ /* 0x000e220008000800 */
[----:B------:R-:W-:Y:S01]  /*04b0*/  IADD3.X R26, PT, PT, R4, UR5, R25, P0, P2 ;  /* 0x00000005041a7c10 */ /* 0x000fe200087e4419 */
[----:B------:R-:W-:Y:S01]  /*04c0*/  IMAD R4, R28, 0x4, R7 ;  /* 0x000000041c047824 */ /* 0x000fe200078e0207 */
[----:B------:R-:W-:-:S04]  /*04d0*/  LEA R8, P0, R6, R24, 0x1 ;  /* 0x0000001806087211 */ /* 0x000fc800078008ff */
[----:B------:R-:W-:Y:S02]  /*04e0*/  LEA.HI.X.SX32 R9, R6, R26, 0x1, P0 ;  /* 0x0000001a06097211 */ /* 0x000fe400000f0eff */
[----:B------:R-:W-:Y:S02]  /*04f0*/  LEA R6, R28, R4, 0x2 ;  /* 0x000000041c067211 */ /* 0x000fe400078e10ff */
[CC--:B------:R-:W-:Y:S02]  /*0500*/  LEA R10, P0, R7.reuse, R24.reuse, 0x1 ;  /* 0x00000018070a7211 */ /* 0x0c0fe400078008ff */
[----:B------:R-:W-:Y:S01]  /*0510*/  LEA R12, P2, R4, R24, 0x1 ;  /* 0x00000018040c7211 */ /* 0x000fe200078408ff */
[----:B------:R-:W2:Y:S01]  /*0520*/  LDS R31, [UR11] ;  /* 0x0000000bff1f7984 */ /* 0x000ea20008000800 */
[C---:B------:R-:W-:Y:S01]  /*0530*/  IMAD R17, R28.reuse, 0x4, R6 ;  /* 0x000000041c117824 */ /* 0x040fe200078e0206 */
[----:B------:R-:W-:Y:S01]  /*0540*/  LEA.HI.X.SX32 R11, R7, R26, 0x1, P0 ;  /* 0x0000001a070b7211 */ /* 0x000fe200000f0eff */
[----:B------:R-:W-:Y:S02]  /*0550*/  BAR.SYNC.DEFER_BLOCKING 0x0 ;  /* 0x0000000000007b1d */ /* 0x000fe40000010000 */
[----:B------:R-:W-:Y:S01]  /*0560*/  IMAD R19, R28, 0x4, R17 ;  /* 0x000000041c137824 */ /* 0x000fe200078e0211 */
[----:B------:R-:W-:-:S02]  /*0570*/  LEA R14, P0, R6, R24, 0x1 ;  /* 0x00000018060e7211 */ /* 0x000fc400078008ff */
[-C--:B------:R-:W-:Y:S02]  /*0580*/  LEA.HI.X.SX32 R13, R4, R26.reuse, 0x1, P2 ;  /* 0x0000001a040d7211 */ /* 0x080fe400010f0eff */
[----:B------:R-:W-:Y:S02]  /*0590*/  LEA R21, R28, R19, 0x2 ;  /* 0x000000131c157211 */ /* 0x000fe400078e10ff */
[----:B------:R-:W-:Y:S02]  /*05a0*/  LEA.HI.X.SX32 R15, R6, R26, 0x1, P0 ;  /* 0x0000001a060f7211 */ /* 0x000fe400000f0eff */
[----:B------:R-:W-:Y:S01]  /*05b0*/  LEA R16, P0, R17, R24, 0x1 ;  /* 0x0000001811107211 */ /* 0x000fe200078008ff */
[----:B------:R-:W-:-:S03]  /*05c0*/  IMAD R22, R28, 0x4, R21 ;  /* 0x000000041c167824 */ /* 0x000fc600078e0215 */
[----:B------:R-:W-:Y:S02]  /*05d0*/  LEA.HI.X.SX32 R17, R17, R26, 0x1, P0 ;  /* 0x0000001a11117211 */ /* 0x000fe400000f0eff */
[----:B------:R-:W-:Y:S01]  /*05e0*/  LEA R18, P2, R21, R24, 0x1 ;  /* 0x0000001815127211 */ /* 0x000fe200078408ff */
[----:B------:R3:W5:Y:S04]  /*05f0*/  LDG.E.U16 R4, desc[UR30][R10.64] ;  /* 0x0000001e0a047981 */ /* 0x000768000c1e1500 */
[----:B------:R4:W5:Y:S04]  /*0600*/  LDG.E.U16 R5, desc[UR30][R8.64] ;  /* 0x0000001e08057981 */ /* 0x000968000c1e1500 */
[----:B------:R0:W5:Y:S01]  /*0610*/  LDG.E.U16 R6, desc[UR30][R14.64] ;  /* 0x0000001e0e067981 */ /* 0x000162000c1e1500 */
[----:B---3--:R-:W-:-:S03]  /*0620*/  IMAD R11, R28, 0x4, R22 ;  /* 0x000000041c0b7824 */ /* 0x008fc600078e0216 */
[----:B------:R3:W5:Y:S01]  /*0630*/  LDG.E.U16 R7, desc[UR30][R12.64] ;  /* 0x0000001e0c077981 */ /* 0x000762000c1e1500 */
[----:B----4-:R-:W-:-:S03]  /*0640*/  LEA R8, P0, R19, R24, 0x1 ;  /* 0x0000001813087211 */ /* 0x010fc600078008ff */
[----:B------:R4:W5:Y:S01]  /*0650*/  LDG.E.U16 R23, desc[UR30][R16.64] ;  /* 0x0000001e10177981 */ /* 0x000962000c1e1500 */
[----:B0-----:R-:W-:Y:S02]  /*0660*/  LEA R15, R28, R11, 0x2 ;  /* 0x0000000b1c0f7211 */ /* 0x001fe400078e10ff */
[----:B------:R-:W-:Y:S02]  /*0670*/  LEA.HI.X.SX32 R9, R19, R26, 0x1, P0 ;  /* 0x0000001a13097211 */ /* 0x000fe400000f0eff */
[----:B---3--:R-:W-:Y:S02]  /*0680*/  LEA R12, P0, R22, R24, 0x1 ;  /* 0x00000018160c7211 */ /* 0x008fe400078008ff */
[-C--:B------:R-:W-:Y:S01]  /*0690*/  LEA.HI.X.SX32 R19, R21, R26.reuse, 0x1, P2 ;  /* 0x0000001a15137211 */ /* 0x080fe200010f0eff */
[----:B------:R-:W-:Y:S01]  /*06a0*/  IMAD R21, R28, 0x4, R15 ;  /* 0x000000041c157824 */ /* 0x000fe200078e020f */
[----:B------:R-:W-:Y:S01]  /*06b0*/  LEA.HI.X.SX32 R13, R22, R26, 0x1, P0 ;  /* 0x0000001a160d7211 */ /* 0x000fe200000f0eff */
[----:B------:R-:W5:Y:S01]  /*06c0*/  LDG.E.U16 R30, desc[UR30][R8.64] ;  /* 0x0000001e081e7981 */ /* 0x000f62000c1e1500 */
[----:B------:R-:W-:Y:S01]  /*06d0*/  LEA R10, P0, R11, R24, 0x1 ;  /* 0x000000180b0a7211 */ /* 0x000fe200078008ff */
[----:B------:R-:W-:-:S02]  /*06e0*/  IMAD R22, R28, 0x4, R21 ;  /* 0x000000041c167824 */ /* 0x000fc400078e0215 */
[----:B------:R0:W5:Y:S01]  /*06f0*/  LDG.E.U16 R25, desc[UR30][R18.64] ;  /* 0x0000001e12197981 */ /* 0x000162000c1e1500 */
[----:B------:R-:W-:Y:S02]  /*0700*/  LEA.HI.X.SX32 R11, R11, R26, 0x1, P0 ;  /* 0x0000001a0b0b7211 */ /* 0x000fe400000f0eff */
[-C--:B------:R-:W-:Y:S01]  /*0710*/  LEA R14, P0, R15, R24.reuse, 0x1 ;  /* 0x000000180f0e7211 */ /* 0x080fe200078008ff */
[----:B------:R3:W5:Y:S01]  /*0720*/  LDG.E.U16 R32, desc[UR30][R12.64] ;  /* 0x0000001e0c207981 */ /* 0x000762000c1e1500 */
[----:B----4-:R-:W-:Y:S02]  /*0730*/  LEA R16, P2, R21, R24, 0x1 ;  /* 0x0000001815107211 */ /* 0x010fe400078408ff */
[----:B------:R-:W-:Y:S01]  /*0740*/  LEA.HI.X.SX32 R15, R15, R26, 0x1, P0 ;  /* 0x0000001a0f0f7211 */ /* 0x000fe200000f0eff */
[----:B------:R4:W5:Y:S01]  /*0750*/  LDG.E.U16 R29, desc[UR30][R10.64] ;  /* 0x0000001e0a1d7981 */ /* 0x000962000c1e1500 */
[----:B0-----:R-:W-:Y:S02]  /*0760*/  LEA R18, R28, R22, 0x2 ;  /* 0x000000161c127211 */ /* 0x001fe400078e10ff */
[----:B------:R-:W-:Y:S01]  /*0770*/  LEA R8, P0, R22, R24, 0x1 ;  /* 0x0000001816087211 */ /* 0x000fe200078008ff */
[----:B------:R0:W5:Y:S02]  /*0780*/  LDG.E.U16 R34, desc[UR30][R14.64] ;  /* 0x0000001e0e227981 */ /* 0x000164000c1e1500 */
[----:B------:R-:W-:Y:S01]  /*0790*/  IMAD R19, R28, 0x4, R18 ;  /* 0x000000041c137824 */ /* 0x000fe200078e0212 */
[----:B------:R-:W-:-:S02]  /*07a0*/  LEA.HI.X.SX32 R9, R22, R26, 0x1, P0 ;  /* 0x0000001a16097211 */ /* 0x000fc400000f0eff */
[----:B------:R-:W-:Y:S01]  /*07b0*/  LEA.HI.X.SX32 R17, R21, R26, 0x1, P2 ;  /* 0x0000001a15117211 */ /* 0x000fe200010f0eff */
[----:B------:R-:W-:Y:S01]  /*07c0*/  IMAD R21, R28, 0x4, R19 ;  /* 0x000000041c157824 */ /* 0x000fe200078e0213 */
[C---:B---3--:R-:W-:Y:S01]  /*07d0*/  LEA R12, P0, R18.reuse, R24, 0x1 ;  /* 0x00000018120c7211 */ /* 0x048fe200078008ff */
[----:B------:R-:W5:Y:S03]  /*07e0*/  LDG.E.U16 R36, desc[UR30][R8.64] ;  /* 0x0000001e08247981 */ /* 0x000f66000c1e1500 */
[----:B------:R-:W-:Y:S01]  /*07f0*/  LEA.HI.X.SX32 R13, R18, R26, 0x1, P0 ;  /* 0x0000001a120d7211 */ /* 0x000fe200000f0eff */
[----:B------:R1:W5:Y:S01]  /*0800*/  LDG.E.U16 R17, desc[UR30][R16.64] ;  /* 0x0000001e10117981 */ /* 0x000362000c1e1500 */
[----:B----4-:R-:W-:Y:S02]  /*0810*/  LEA R10, P0, R19, R24, 0x1 ;  /* 0x00000018130a7211 */ /* 0x010fe400078008ff */
[----:B------:R-:W-:-:S02]  /*0820*/  LEA R22, R28, R21, 0x2 ;  /* 0x000000151c167211 */ /* 0x000fc400078e10ff */
[----:B------:R-:W-:Y:S01]  /*0830*/  LEA.HI.X.SX32 R11, R19, R26, 0x1, P0 ;  /* 0x0000001a130b7211 */ /* 0x000fe200000f0eff */
[----:B------:R3:W5:Y:S01]  /*0840*/  LDG.E.U16 R13, desc[UR30][R12.64] ;  /* 0x0000001e0c0d7981 */ /* 0x000762000c1e1500 */
[CC--:B------:R-:W-:Y:S02]  /*0850*/  LEA R18, P2, R21.reuse, R24.reuse, 0x1 ;  /* 0x0000001815127211 */ /* 0x0c0fe400078408ff */
[----:B0-----:R-:W-:Y:S01]  /*0860*/  LEA R14, P0, R22, R24, 0x1 ;  /* 0x00000018160e7211 */ /* 0x001fe200078008ff */
[----:B-1----:R-:W-:Y:S01]  /*0870*/  IMAD R16, R20, R69, RZ ;  /* 0x0000004514107224 */ /* 0x002fe200078e02ff */
[-C--:B------:R-:W-:Y:S01]  /*0880*/  LEA.HI.X.SX32 R19, R21, R26.reuse, 0x1, P2 ;  /* 0x0000001a15137211 */ /* 0x080fe200010f0eff */
[----:B------:R-:W-:Y:S01]  /*0890*/  IMAD R8, R3, UR4, RZ ;  /* 0x0000000403087c24 */ /* 0x000fe2000f8e02ff */
[----:B------:R-:W-:Y:S01]  /*08a0*/  LEA.HI.X.SX32 R15, R22, R26, 0x1, P0 ;  /* 0x0000001a160f7211 */ /* 0x000fe200000f0eff */
[----:B------:R-:W-:Y:S01]  /*08b0*/  IMAD R68, R68, UR10, RZ ;  /* 0x0000000a44447c24 */ /* 0x000fe2000f8e02ff */
[----:B------:R-:W0:Y:S01]  /*08c0*/  LDC.64 R26, c[0x0][0x388] ;  /* 0x0000e200ff1a7b82 */ /* 0x000e220000000a00 */
[C---:B------:R-:W-:Y:S01]  /*08d0*/  IMAD R22, R69.reuse, 0x4, R16 ;  /* 0x0000000445167824 */ /* 0x040fe200078e0210 */
[----:B------:R-:W-:Y:S01]  /*08e0*/  SHF.R.U32.HI R9, RZ, 0x5, R0 ;  /* 0x00000005ff097819 */ /* 0x000fe20000011600 */
[----:B------:R1:W5:Y:S02]  /*08f0*/  LDG.E.U16 R40, desc[UR30][R14.64] ;  /* 0x0000001e0e287981 */ /* 0x000364000c1e1500 */
[----:B------:R-:W-:-:S02]  /*0900*/  IMAD R24, R69, 0x4, R22 ;  /* 0x0000000445187824 */ /* 0x000fc400078e0216 */
[----:B------:R4:W5:Y:S03]  /*0910*/  LDG.E.U16 R38, desc[UR30][R10.64] ;  /* 0x0000001e0a267981 */ /* 0x000966000c1e1500 */
[----:B---3--:R-:W-:Y:S01]  /*0920*/  LEA R12, R69, R24, 0x2 ;  /* 0x00000018450c7211 */ /* 0x008fe200078e10ff */
[----:B------:R3:W5:Y:S01]  /*0930*/  LDG.E.U16 R19, desc[UR30][R18.64] ;  /* 0x0000001e12137981 */ /* 0x000762000c1e1500 */
[----:B------:R-:W-:-:S03]  /*0940*/  R2UR UR18, R9 ;  /* 0x00000000091272ca */ /* 0x000fc600000e0000 */
[----:B-1----:R-:W-:Y:S01]  /*0950*/  IMAD R14, R69, 0x4, R12 ;  /* 0x00000004450e7824 */ /* 0x002fe200078e020c */
[----:B------:R-:W-:Y:S01]  /*0960*/  SHF.L.U32 R9, R68, 0x1, RZ ;  /* 0x0000000144097819 */ /* 0x000fe200000006ff */
[C---:B----4-:R-:W-:Y:S02]  /*0970*/  IMAD.SHL.U32 R10, R8.reuse, 0x2, RZ ;  /* 0x00000002080a7824 */ /* 0x050fe400078e00ff */
[----:B------:R-:W-:Y:S01]  /*0980*/  IMAD.HI R11, R8, 0x2, RZ ;  /* 0x00000002080b7827 */ /* 0x000fe200078e02ff */
[----:B------:R-:W-:-:S03]  /*0990*/  LOP3.LUT R8, R0, 0xc0, RZ, 0xc0, !PT ;  /* 0x000000c000087812 */ /* 0x000fc600078ec0ff */
[----:B---3--:R-:W-:Y:S01]  /*09a0*/  IMAD R18, R69, 0x4, R14 ;  /* 0x0000000445127824 */ /* 0x008fe200078e020e */
[----:B0-----:R-:W-:Y:S01]  /*09b0*/  IADD3 R57, P0, P2, R10, R26, R9 ;  /* 0x0000001a0a397210 */ /* 0x001fe20007a1e009 */
[----:B------:R-:W-:Y:S01]  /*09c0*/  IMAD.HI R68, R68, 0x2, RZ ;  /* 0x0000000244447827 */ /* 0x000fe200078e02ff */
[----:B------:R-:W-:-:S03]  /*09d0*/  SHF.R.U32.HI R28, RZ, 0x2, R8 ;  /* 0x00000002ff1c7819 */ /* 0x000fc60000011608 */
[----:B------:R-:W-:Y:S01]  /*09e0*/  IMAD R10, R69, 0x4, R18 ;  /* 0x00000004450a7824 */ /* 0x000fe200078e0212 */
[----:B------:R-:W-:-:S03]  /*09f0*/  IADD3.X R11, PT, PT, R11, R27, R68, P0, P2 ;  /* 0x0000001b0b0b7210 */ /* 0x000fc600007e4444 */
[----:B------:R-:W-:Y:S01]  /*0a00*/  IMAD R8, R69, 0x4, R10 ;  /* 0x0000000445087824 */ /* 0x000fe200078e020a */
[----:B------:R-:W-:-:S03]  /*0a10*/  LEA R94, P0, R16, R57, 0x1 ;  /* 0x00000039105e7211 */ /* 0x000fc600078008ff */
[C---:B------:R-:W-:Y:S01]  /*0a20*/  IMAD R26, R69.reuse, 0x4, R8 ;  /* 0x00000004451a7824 */ /* 0x040fe200078e0208 */
[----:B------:R-:W-:Y:S02]  /*0a30*/  LEA.HI.X.SX32 R95, R16, R11, 0x1, P0 ;  /* 0x0000000b105f7211 */ /* 0x000fe400000f0eff */
[C---:B------:R-:W-:Y:S02]  /*0a40*/  LEA R92, P2, R22.reuse, R57, 0x1 ;  /* 0x00000039165c7211 */ /* 0x040fe400078408ff */
[C---:B------:R-:W-:Y:S02]  /*0a50*/  LEA R16, R69.reuse, R26, 0x2 ;  /* 0x0000001a45107211 */ /* 0x040fe400078e10ff */
[----:B------:R-:W-:Y:S02]  /*0a60*/  LEA.HI.X.SX32 R93, R22, R11, 0x1, P2 ;  /* 0x0000000b165d7211 */ /* 0x000fe400010f0eff */
[-C--:B------:R-:W-:Y:S01]  /*0a70*/  LEA R88, P0, R12, R57.reuse, 0x1 ;  /* 0x000000390c587211 */ /* 0x080fe200078008ff */
[----:B------:R-:W-:Y:S01]  /*0a80*/  IMAD R22, R69, 0x4, R16 ;  /* 0x0000000445167824 */ /* 0x000fe200078e0210 */
[----:B------:R-:W-:-:S02]  /*0a90*/  LEA R86, P2, R14, R57, 0x1 ;  /* 0x000000390e567211 */ /* 0x000fc400078408ff */
[----:B------:R-:W-:Y:S01]  /*0aa0*/  LEA.HI.X.SX32 R89, R12, R11, 0x1, P0 ;  /* 0x0000000b0c597211 */ /* 0x000fe200000f0eff */
[C---:B------:R-:W-:Y:S01]  /*0ab0*/  IMAD R12, R69.reuse, 0x4, R22 ;  /* 0x00000004450c7824 */ /* 0x040fe200078e0216 */
[----:B------:R-:W-:Y:S02]  /*0ac0*/  LEA R90, P3, R24, R57, 0x1 ;  /* 0x00000039185a7211 */ /* 0x000fe400078608ff */
[----:B------:R-:W-:Y:S02]  /*0ad0*/  LEA.HI.X.SX32 R87, R14, R11, 0x1, P2 ;  /* 0x0000000b0e577211 */ /* 0x000fe400010f0eff */
[----:B------:R-:W-:Y:S02]  /*0ae0*/  LEA R74, P2, R8, R57, 0x1 ;  /* 0x00000039084a7211 */ /* 0x000fe400078408ff */
[----:B------:R-:W-:Y:S02]  /*0af0*/  LEA R14, R69, R12, 0x2 ;  /* 0x0000000c450e7211 */ /* 0x000fe400078e10ff */
[----:B------:R-:W-:-:S02]  /*0b00*/  LEA.HI.X.SX32 R91, R24, R11, 0x1, P3 ;  /* 0x0000000b185b7211 */ /* 0x000fc400018f0eff */
[-C--:B------:R-:W-:Y:S02]  /*0b10*/  LEA R78, P3, R18, R57.reuse, 0x1 ;  /* 0x00000039124e7211 */ /* 0x080fe400078608ff */
[----:B------:R-:W-:Y:S02]  /*0b20*/  LEA R76, P0, R10, R57, 0x1 ;  /* 0x000000390a4c7211 */ /* 0x000fe400078008ff */
[-C--:B------:R-:W-:Y:S01]  /*0b30*/  LEA.HI.X.SX32 R75, R8, R11.reuse, 0x1, P2 ;  /* 0x0000000b084b7211 */ /* 0x080fe200010f0eff */
[C---:B------:R-:W-:Y:S01]  /*0b40*/  IMAD R8, R69.reuse, 0x4, R14 ;  /* 0x0000000445087824 */ /* 0x040fe200078e020e */
[----:B------:R-:W-:Y:S02]  /*0b50*/  LEA.HI.X.SX32 R79, R18, R11, 0x1, P3 ;  /* 0x0000000b124f7211 */ /* 0x000fe400018f0eff */
[----:B------:R-:W-:Y:S02]  /*0b60*/  LEA R72, P3, R26, R57, 0x1 ;  /* 0x000000391a487211 */ /* 0x000fe400078608ff */
[-C--:B------:R-:W-:Y:S01]  /*0b70*/  LEA.HI.X.SX32 R77, R10, R11.reuse, 0x1, P0 ;  /* 0x0000000b0a4d7211 */ /* 0x080fe200000f0eff */
[----:B------:R-:W-:Y:S01]  /*0b80*/  IMAD R10, R69, 0x4, R8 ;  /* 0x00000004450a7824 */ /* 0x000fe200078e0208 */
[----:B------:R-:W-:-:S02]  /*0b90*/  LEA.HI.X.SX32 R73, R26, R11, 0x1, P3 ;  /* 0x0000000b1a497211 */ /* 0x000fc400018f0eff */
[-C--:B------:R-:W-:Y:S02]  /*0ba0*/  LEA R70, P0, R16, R57.reuse, 0x1 ;  /* 0x0000003910467211 */ /* 0x080fe400078008ff */
[-C--:B------:R-:W-:Y:S02]  /*0bb0*/  LEA R66, P2, R22, R57.reuse, 0x1 ;  /* 0x0000003916427211 */ /* 0x080fe400078408ff */
[----:B------:R-:W-:Y:S02]  /*0bc0*/  LEA R64, P3, R12, R57, 0x1 ;  /* 0x000000390c407211 */ /* 0x000fe400078608ff */
[----:B------:R-:W-:Y:S02]  /*0bd0*/  LEA R9, R69, R10, 0x2 ;  /* 0x0000000a45097211 */ /* 0x000fe400078e10ff */
[-C--:B------:R-:W-:Y:S02]  /*0be0*/  LEA.HI.X.SX32 R71, R16, R11.reuse, 0x1, P0 ;  /* 0x0000000b10477211 */ /* 0x080fe400000f0eff */
[----:B------:R-:W-:-:S02]  /*0bf0*/  LEA.HI.X.SX32 R67, R22, R11, 0x1, P2 ;  /* 0x0000000b16437211 */ /* 0x000fc400010f0eff */
[----:B------:R-:W-:Y:S02]  /*0c00*/  LEA.HI.X.SX32 R65, R12, R11, 0x1, P3 ;  /* 0x0000000b0c417211 */ /* 0x000fe400018f0eff */
[----:B------:R-:W-:Y:S02]  /*0c10*/  SHF.L.U32 R21, R0, 0x1, RZ ;  /* 0x0000000100157819 */ /* 0x000fe400000006ff */
[-C--:B------:R-:W-:Y:S02]  /*0c20*/  LEA R62, P0, R14, R57.reuse, 0x1 ;  /* 0x000000390e3e7211 */ /* 0x080fe400078008ff */
[-C--:B------:R-:W-:Y:S02]  /*0c30*/  LEA R60, P2, R8, R57.reuse, 0x1 ;  /* 0x00000039083c7211 */ /* 0x080fe400078408ff */
[-C--:B------:R-:W-:Y:S02]  /*0c40*/  LEA R58, P3, R10, R57.reuse, 0x1 ;  /* 0x000000390a3a7211 */ /* 0x080fe400078608ff */
[----:B------:R-:W-:-:S02]  /*0c50*/  LEA R56, P4, R9, R57, 0x1 ;  /* 0x0000003909387211 */ /* 0x000fc400078808ff */
[----:B--2---:R-:W-:Y:S02]  /*0c60*/  R2UR UR12, R31 ;  /* 0x000000001f0c72ca */ /* 0x004fe400000e0000 */
[-C--:B------:R-:W-:Y:S02]  /*0c70*/  LEA.HI.X.SX32 R63, R14, R11.reuse, 0x1, P0 ;  /* 0x0000000b0e3f7211 */ /* 0x080fe400000f0eff */
[-C--:B------:R-:W-:Y:S02]  /*0c80*/  LEA.HI.X.SX32 R61, R8, R11.reuse, 0x1, P2 ;  /* 0x0000000b083d7211 */ /* 0x080fe400010f0eff */
[-C--:B------:R-:W-:Y:S02]  /*0c90*/  LEA.HI.X.SX32 R59, R10, R11.reuse, 0x1, P3 ;  /* 0x0000000b0a3b7211 */ /* 0x080fe400018f0eff */
[----:B------:R-:W-:Y:S02]  /*0ca0*/  LEA.HI.X.SX32 R57, R9, R11, 0x1, P4 ;  /* 0x0000000b09397211 */ /* 0x000fe400020f0eff */
[----:B------:R-:W-:Y:S01]  /*0cb0*/  LOP3.LUT R28, R28, 0x1fe, R21, 0x78, !PT ;  /* 0x000001fe1c1c7812 */ /* 0x000fe200078e7815 */
[----:B------:R-:W-:Y:S06]  /*0cc0*/  @P1 BRA `(.L_x_5) ;  /* 0x0000000000181947 */ /* 0x000fec0003800000 */
[----:B------:R-:W-:Y:S01]  /*0cd0*/  ELECT P0, URZ, PT ;  /* 0x0000000000ff782f */ /* 0x000fe20003800000 */
[----:B------:R-:W-:Y:S01]  /*0ce0*/  IMAD.MOV.U32 R8, RZ, RZ, 0x1 ;  /* 0x00000001ff087424 */ /* 0x000fe200078e00ff */
[----:B------:R-:W-:Y:S01]  /*0cf0*/  UMOV UR4, 0x40 ;  /* 0x0000004000047882 */ /* 0x000fe20000000000 */
[----:B------:R-:W-:Y:S01]  /*0d00*/  UVIRTCOUNT.DEALLOC.SMPOOL 0x80 ;  /* 0x000000800000784c */ /* 0x000fe20000000000 */
[----:B------:R-:W-:-:S09]  /*0d10*/  ULEA UR4, UR6, UR4, 0x18 ;  /* 0x0000000406047291 */ /* 0x000fd2000f8ec0ff */
[----:B------:R0:W-:Y:S03]  /*0d20*/  @P0 STS.U8 [UR4], R8 ;  /* 0x00000008ff000988 */ /* 0x0001e60008000004 */
.L_x_5:
[----:B------:R-:W-:Y:S01]  /*0d30*/  USHF.L.U32 UR4, UR18, 0x15, URZ ;  /* 0x0000001512047899 */ /* 0x000fe200080006ff */
[----:B------:R-:W-:Y:S01]  /*0d40*/  LOP3.LUT R27, R28, 0x40, RZ, 0x3c, !PT ;  /* 0x000000401c1b7812 */ /* 0x000fe200078e3cff */
[----:B------:R-:W-:Y:S01]  /*0d50*/  ULOP3.LUT UR22, UR18, 0x4, URZ, 0xc0, !UPT ;  /* 0x0000000412167892 */ /* 0x000fe2000f8ec0ff */
[----:B------:R-:W-:Y:S01]  /*0d60*/  LOP3.LUT P2, RZ, R0, 0xff, RZ, 0xc0, !PT ;  /* 0x000000ff00ff7812 */ /* 0x000fe2000784c0ff */
[----:B------:R-:W-:Y:S01]  /*0d70*/  ULOP3.LUT UR7, UR4, 0x600000, URZ, 0xc0, !UPT ;  /* 0x0060000004077892 */ /* 0x000fe2000f8ec0ff */
[----:B-----5:R1:W-:Y:S01]  /*0d80*/  STS.U16 [R28+UR11], R5 ;  /* 0x000000051c007988 */ /* 0x0203e2000800040b */
[----:B------:R-:W-:Y:S01]  /*0d90*/  UMOV UR5, 0x1 ;  /* 0x0000000100057882 */ /* 0x000fe20000000000 */
[----:B------:R-:W-:Y:S01]  /*0da0*/  UIADD3 UR15, UPT, UPT, UR11, 0x8000, URZ ;  /* 0x000080000b0f7890 */ /* 0x000fe2000fffe0ff */
[----:B------:R-:W-:Y:S01]  /*0db0*/  PRMT R9, RZ, 0x7610, R9 ;  /* 0x00007610ff097816 */ /* 0x000fe20000000009 */
[----:B------:R-:W-:Y:S01]  /*0dc0*/  ULEA UR14, UR22, UR7, 0x3 ;  /* 0x00000007160e7291 */ /* 0x000fe2000f8e18ff */
[----:B------:R2:W-:Y:S01]  /*0dd0*/  STS.U16 [R28+UR11+0x400], R7 ;  /* 0x000400071c007988 */ /* 0x0005e2000800040b */
[----:B------:R-:W3:Y:S01]  /*0de0*/  LDCU UR21, c[0x0][0x3f0] ;  /* 0x00007e00ff1577ac */ /* 0x000ee20008000800 */
[----:B------:R-:W-:-:S02]  /*0df0*/  PRMT R11, RZ, 0x7610, R11 ;  /* 0x00007610ff0b7816 */ /* 0x000fc4000000000b */
[----:B------:R-:W-:Y:S01]  /*0e00*/  STS.U16 [R28+UR11+0x800], R23 ;  /* 0x000800171c007988 */ /* 0x000fe2000800040b */
[----:B------:R-:W-:Y:S01]  /*0e10*/  UIADD3 UR14, UPT, UPT, UR12, UR14, URZ ;  /* 0x0000000e0c0e7290 */ /* 0x000fe2000fffe0ff */
[----:B-1----:R-:W-:Y:S01]  /*0e20*/  PRMT R5, RZ, 0x7610, R5 ;  /* 0x00007610ff057816 */ /* 0x002fe20000000005 */
[----:B------:R-:W-:Y:S01]  /*0e30*/  VOTEU.ALL UP0, P2 ;  /* 0x0000000000ff7886 */ /* 0x000fe20001000000 */
[----:B------:R-:W-:Y:S01]  /*0e40*/  STS.U16 [R28+UR11+0xc00], R25 ;  /* 0x000c00191c007988 */ /* 0x000fe2000800040b */
[----:B------:R-:W-:Y:S01]  /*0e50*/  VOTEU.ALL UP1, P2 ;  /* 0x0000000000ff7886 */ /* 0x000fe20001020000 */
[----:B--2---:R-:W-:Y:S02]  /*0e60*/  PRMT R7, RZ, 0x7610, R7 ;  /* 0x00007610ff077816 */ /* 0x004fe40000000007 */
[----:B------:R-:W-:Y:S01]  /*0e70*/  STS.U16 [R28+UR11+0x1000], R29 ;  /* 0x0010001d1c007988 */ /* 0x000fe2000800040b */
[----:B------:R-:W-:-:S04]  /*0e80*/  @!UP0 UIADD3 UR8, UPT, UPT, -UR5, 0x100000, URZ ;  /* 0x0010000005088890 */ /* 0x000fc8000fffe1ff */
[----:B------:R-:W-:Y:S02]  /*0e90*/  @!UP0 USHF.L.U32 UR9, UR8, 0xb, URZ ;  /* 0x0000000b08098899 */ /* 0x000fe400080006ff */
[----:B------:R-:W-:Y:S01]  /*0ea0*/  @!UP0 USHF.L.U32 UR8, UR8, 0x1, URZ ;  /* 0x0000000108088899 */ /* 0x000fe200080006ff */
[----:B------:R-:W-:Y:S01]  /*0eb0*/  PRMT R15, RZ, 0x7610, R15 ;  /* 0x00007610ff0f7816 */ /* 0x000fe2000000000f */
[----:B------:R1:W-:Y:S01]  /*0ec0*/  STS.U16 [R28+UR11+0x1400], R17 ;  /* 0x001400111c007988 */ /* 0x0003e2000800040b */
[----:B0-----:R-:W-:Y:S02]  /*0ed0*/  PRMT R8, RZ, 0x7610, R8 ;  /* 0x00007610ff087816 */ /* 0x001fe40000000008 */
[----:B---3--:R-:W-:Y:S01]  /*0ee0*/  ISETP.LT.AND P3, PT, RZ, UR21, PT ;  /* 0x00000015ff007c0c */ /* 0x008fe2000bf61270 */
[----:B------:R0:W-:Y:S01]  /*0ef0*/  STS.U16 [R28+UR11+0x1800], R13 ;  /* 0x0018000d1c007988 */ /* 0x0001e2000800040b */
[----:B------:R-:W-:Y:S02]  /*0f00*/  PRMT R10, RZ, 0x7610, R10 ;  /* 0x00007610ff0a7816 */ /* 0x000fe4000000000a */
[----:B------:R-:W-:Y:S01]  /*0f10*/  PRMT R12, RZ, 0x7610, R12 ;  /* 0x00007610ff0c7816 */ /* 0x000fe2000000000c */
[----:B------:R2:W-:Y:S01]  /*0f20*/  STS.U16 [R28+UR11+0x1c00], R19 ;  /* 0x001c00131c007988 */ /* 0x0005e2000800040b */
[----:B------:R-:W-:-:S02]  /*0f30*/  PRMT R14, RZ, 0x7610, R14 ;  /* 0x00007610ff0e7816 */ /* 0x000fc4000000000e */
[----:B-1----:R-:W-:Y:S01]  /*0f40*/  PRMT R17, RZ, 0x7610, R17 ;  /* 0x00007610ff117816 */ /* 0x002fe20000000011 */
[----:B------:R1:W-:Y:S01]  /*0f50*/  STS.U16 [R27+UR11+0x200], R4 ;  /* 0x000200041b007988 */ /* 0x0003e2000800040b */
[----:B------:R-:W-:Y:S02]  /*0f60*/  PRMT R16, RZ, 0x7610, R16 ;  /* 0x00007610ff107816 */ /* 0x000fe40000000010 */
[----:B0-----:R-:W-:Y:S01]  /*0f70*/  PRMT R13, RZ, 0x7610, R13 ;  /* 0x00007610ff0d7816 */ /* 0x001fe2000000000d */
[----:B------:R0:W-:Y:S01]  /*0f80*/  STS.U16 [R27+UR11+0x600], R6 ;  /* 0x000600061b007988 */ /* 0x0001e2000800040b */
[----:B------:R-:W-:Y:S02]  /*0f90*/  PRMT R18, RZ, 0x7610, R18 ;  /* 0x00007610ff127816 */ /* 0x000fe40000000012 */
[----:B--2---:R-:W-:Y:S01]  /*0fa0*/  PRMT R19, RZ, 0x7610, R19 ;  /* 0x00007610ff137816 */ /* 0x004fe20000000013 */
[----:B------:R2:W-:Y:S01]  /*0fb0*/  STS.U16 [R27+UR11+0xa00], R30 ;  /* 0x000a001e1b007988 */ /* 0x0005e2000800040b */
[----:B-1----:R-:W-:-:S03]  /*0fc0*/  PRMT R4, RZ, 0x7610, R4 ;  /* 0x00007610ff047816 */ /* 0x002fc60000000004 */
[----:B------:R2:W-:Y:S01]  /*0fd0*/  STS.U16 [R27+UR11+0xe00], R32 ;  /* 0x000e00201b007988 */ /* 0x0005e2000800040b */
[----:B0-----:R-:W-:-:S03]  /*0fe0*/  PRMT R6, RZ, 0x7610, R6 ;  /* 0x00007610ff067816 */ /* 0x001fc60000000006 */
[----:B------:R2:W-:Y:S04]  /*0ff0*/  STS.U16 [R27+UR11+0x1200], R34 ;  /* 0x001200221b007988 */ /* 0x0005e8000800040b */
[----:B------:R2:W-:Y:S04]  /*1000*/  STS.U16 [R27+UR11+0x1600], R36 ;  /* 0x001600241b007988 */ /* 0x0005e8000800040b */
[----:B------:R2:W-:Y:S04]  /*1010*/  STS.U16 [R27+UR11+0x1a00], R38 ;  /* 0x001a00261b007988 */ /* 0x0005e8000800040b */
[----:B------:R2:W-:Y:S01]  /*1020*/  STS.U16 [R27+UR11+0x1e00], R40 ;  /* 0x001e00281b007988 */ /* 0x0005e2000800040b */
[----:B------:R-:W-:Y:S01]  /*1030*/  STTM.16dp32bit_t0_t15.x16 tmem[UR14], RZ ;  /* 0x000000ff000079ed */ /* 0x000fe20008a0000e */
[----:B------:R-:W-:Y:S01]  /*1040*/  STTM.16dp32bit_t16_t31.x16 tmem[UR14+0x10], RZ ;  /* 0x000010ff000079ed */ /* 0x000fe20008a2000e */
[----:B------:R-:W0:Y:S02]  /*1050*/  FENCE.VIEW.ASYNC.T ;  /* 0x00000000000073c6 */ /* 0x000e240000000200 */
[----:B0-----:R-:W-:Y:S06]  /*1060*/  BAR.SYNC.DEFER_BLOCKING 0x0 ;  /* 0x0000000000007b1d */ /* 0x001fec0000010000 */
[----:B------:R-:W0:Y:S02]  /*1070*/  FENCE.VIEW.ASYNC.S ;  /* 0x00000000000073c6 */ /* 0x000e240000000000 */
[----:B0-----:R0:W1:Y:S02]  /*1080*/  @!UP1 SYNCS.EXCH.64 URZ, [UR15], UR8 ;  /* 0x000000080fff95b2 */ /* 0x0010640008000100 */
[----:B-1----:R-:W-:Y:S06]  /*1090*/  BAR.SYNC.DEFER_BLOCKING 0x0 ;  /* 0x0000000000007b1d */ /* 0x002fec0000010000 */
[----:B------:R-:W3:Y:S04]  /*10a0*/  @P3 LDG.E.U16 R5, desc[UR30][R94.64] ;  /* 0x0000001e5e053981 */ /* 0x000ee8000c1e1500 */
[----:B------:R-:W4:Y:S04]  /*10b0*/  @P3 LDG.E.U16 R7, desc[UR30][R90.64] ;  /* 0x0000001e5a073981 */ /* 0x000f28000c1e1500 */
[----:B------:R-:W2:Y:S04]  /*10c0*/  @P3 LDG.E.U16 R9, desc[UR30][R86.64] ;  /* 0x0000001e56093981 */ /* 0x000ea8000c1e1500 */
        /* <DEDUP_REMOVED lines=12> */
[----:B------:R-:W2:Y:S01]  /*1190*/  @P3 LDG.E.U16 R18, desc[UR30][R56.64] ;  /* 0x0000001e38123981 */ /* 0x000ea2000c1e1500 */
[----:B0-----:R-:W-:-:S04]  /*11a0*/  @!UP0 UIADD3 UR8, UPT, UPT, -UR5, 0x100000, URZ ;  /* 0x0010000005088890 */ /* 0x001fc8000fffe1ff */
[----:B------:R-:W-:Y:S02]  /*11b0*/  @!UP0 USHF.L.U32 UR9, UR8, 0xb, URZ ;  /* 0x0000000b08098899 */ /* 0x000fe400080006ff */
[----:B------:R-:W-:Y:S01]  /*11c0*/  @!UP0 USHF.L.U32 UR8, UR8, 0x1, URZ ;  /* 0x0000000108088899 */ /* 0x000fe200080006ff */
[----:B------:R-:W-:Y:S01]  /*11d0*/  VOTEU.ALL UP1, P2 ;  /* 0x0000000000ff7886 */ /* 0x000fe20001020000 */
[----:B------:R-:W-:-:S04]  /*11e0*/  @!UP0 UIADD3 UR4, UPT, UPT, -UR5, 0x100000, URZ ;  /* 0x0010000005048890 */ /* 0x000fc8000fffe1ff */
[----:B------:R-:W-:Y:S02]  /*11f0*/  @!UP0 USHF.L.U32 UR5, UR4, 0xb, URZ ;  /* 0x0000000b04058899 */ /* 0x000fe400080006ff */
[----:B------:R-:W-:Y:S02]  /*1200*/  @!UP0 USHF.L.U32 UR4, UR4, 0x1, URZ ;  /* 0x0000000104048899 */ /* 0x000fe400080006ff */
[----:B------:R-:W-:Y:S01]  /*1210*/  UIADD3 UR6, UPT, UPT, UR11, 0x4000, URZ ;  /* 0x000040000b067890 */ /* 0x000fe2000fffe0ff */
[----:B------:R-:W-:Y:S01]  /*1220*/  ISETP.EQ.U32.AND P4, PT, RZ, UR18, P3 ;  /* 0x00000012ff007c0c */ /* 0x000fe20009f82070 */
[----:B------:R-:W-:Y:S01]  /*1230*/  UIADD3 UR13, UPT, UPT, UR12, 0x100000, URZ ;  /* 0x001000000c0d7890 */ /* 0x000fe2000fffe0ff */
[----:B------:R0:W1:Y:S01]  /*1240*/  @!UP1 SYNCS.EXCH.64 URZ, [UR11+0x8008], UR8 ;  /* 0x008008080bff95b2 */ /* 0x0000620008000100 */
[----:B------:R-:W-:Y:S01]  /*1250*/  VOTEU.ALL UP1, P2 ;  /* 0x0000000000ff7886 */ /* 0x000fe20001020000 */
[----:B---3--:R0:W-:Y:S04]  /*1260*/  STS.U16 [R28+UR11+0x2000], R5 ;  /* 0x002000051c007988 */ /* 0x0081e8000800040b */
[----:B----4-:R0:W-:Y:S04]  /*1270*/  STS.U16 [R28+UR11+0x2400], R7 ;  /* 0x002400071c007988 */ /* 0x0101e8000800040b */
[----:B--2---:R0:W-:Y:S04]  /*1280*/  STS.U16 [R28+UR11+0x2800], R9 ;  /* 0x002800091c007988 */ /* 0x0041e8000800040b */
[----:B------:R0:W-:Y:S04]  /*1290*/  STS.U16 [R28+UR11+0x2c00], R11 ;  /* 0x002c000b1c007988 */ /* 0x0001e8000800040b */
        /* <DEDUP_REMOVED lines=11> */
[----:B------:R0:W-:Y:S01]  /*1350*/  STS.U16 [R27+UR11+0x3e00], R18 ;  /* 0x003e00121b007988 */ /* 0x0001e2000800040b */
[----:B-1----:R1:W-:Y:S06]  /*1360*/  MEMBAR.ALL.CTA ;  /* 0x0000000000007992 */ /* 0x0023ec0000008000 */
[----:B-1----:R-:W-:Y:S04]  /*1370*/  FENCE.VIEW.ASYNC.S ;  /* 0x00000000000073c6 */ /* 0x002fe80000000000 */
[----:B------:R-:W1:Y:S02]  /*1380*/  FENCE.VIEW.ASYNC.S ;  /* 0x00000000000073c6 */ /* 0x000e640000000000 */
[----:B-1----:R0:W1:Y:S02]  /*1390*/  @!UP1 SYNCS.EXCH.64 URZ, [UR11+0x4000], UR4 ;  /* 0x004000040bff95b2 */ /* 0x0020640008000100 */
[----:B-1----:R-:W-:Y:S06]  /*13a0*/  BAR.SYNC.DEFER_BLOCKING 0x0 ;  /* 0x0000000000007b1d */ /* 0x002fec0000010000 */
[----:B0-----:R-:W-:Y:S05]  /*13b0*/  @!P4 BRA `(.L_x_6) ;  /* 0x000000000084c947 */ /* 0x001fea0003800000 */
[----:B------:R-:W-:Y:S02]  /*13c0*/  UIADD3 UR4, UPT, UPT, UR11, 0x2000, URZ ;  /* 0x000020000b047890 */ /* 0x000fe4000fffe0ff */
[----:B------:R-:W-:Y:S02]  /*13d0*/  USHF.R.U32.HI UR8, URZ, 0x4, UR11 ;  /* 0x00000004ff087899 */ /* 0x000fe4000801160b */
[----:B------:R-:W-:Y:S02]  /*13e0*/  USHF.R.U32.HI UR4, URZ, 0x4, UR4 ;  /* 0x00000004ff047899 */ /* 0x000fe40008011604 */
[----:B------:R-:W-:Y:S02]  /*13f0*/  USGXT.U32 UR8, UR8, 0xe ;  /* 0x0000000e0808789a */ /* 0x000fe40008000000 */
[----:B------:R-:W-:Y:S02]  /*1400*/  USGXT.U32 UR16, UR4, 0xe ;  /* 0x0000000e0410789a */ /* 0x000fe40008000000 */
[----:B------:R-:W-:-:S02]  /*1410*/  UIADD3 UR36, UP1, UPT, UR8, 0x80, URZ ;  /* 0x0000008008247890 */ /* 0x000fc4000ff3e0ff */
[----:B------:R-:W-:Y:S01]  /*1420*/  UIADD3 UR34, UP2, UPT, UR16, 0x2, URZ ;  /* 0x0000000210227890 */ /* 0x000fe2000ff5e0ff */
[----:B------:R-:W-:Y:S01]  /*1430*/  UMOV UR4, URZ ;  /* 0x000000ff00047c82 */ /* 0x000fe20008000000 */
[----:B------:R-:W-:Y:S01]  /*1440*/  UMOV UR38, 0x0 ;  /* 0x0000000000267882 */ /* 0x000fe20000000000 */
[----:B------:R-:W-:Y:S02]  /*1450*/  UIADD3.X UR37, UPT, UPT, UR4, 0x40004040, URZ, UP1, !UPT ;  /* 0x4000404004257890 */ /* 0x000fe40008ffe4ff */
[----:B------:R-:W-:Y:S02]  /*1460*/  UIADD3.X UR35, UPT, UPT, UR4, 0x40004040, URZ, UP2, !UPT ;  /* 0x4000404004237890 */ /* 0x000fe400097fe4ff */
[----:B------:R-:W-:Y:S02]  /*1470*/  UIADD3.64 UR24, UPT, UPT, UR36, 0x80, URZ ;  /* 0x0000008024187897 */ /* 0x000fe4000fffe0ff */
[----:B------:R-:W-:Y:S02]  /*1480*/  UIADD3.64 UR26, UPT, UPT, UR34, 0x2, URZ ;  /* 0x00000002221a7897 */ /* 0x000fe4000fffe0ff */
[----:B------:R-:W-:-:S02]  /*1490*/  UIADD3.64 UR28, UPT, UPT, UR36, 0x100, URZ ;  /* 0x00000100241c7897 */ /* 0x000fc4000fffe0ff */
[----:B------:R-:W-:Y:S01]  /*14a0*/  UIADD3.64 UR32, UPT, UPT, UR34, 0x4, URZ ;  /* 0x0000000422207897 */ /* 0x000fe2000fffe0ff */
[----:B------:R-:W-:Y:S01]  /*14b0*/  UMOV UR39, 0x4108010 ;  /* 0x0410801000277882 */ /* 0x000fe20000000000 */
[----:B------:R-:W-:Y:S01]  /*14c0*/  UMOV UR9, 0x40004040 ;  /* 0x4000404000097882 */ /* 0x000fe20000000000 */
[----:B------:R-:W-:Y:S01]  /*14d0*/  UMOV UR17, 0x40004040 ;  /* 0x4000404000117882 */ /* 0x000fe20000000000 */
[----:B------:R-:W-:Y:S01]  /*14e0*/  UMOV UR40, 0x0 ;  /* 0x0000000000287882 */ /* 0x000fe20000000000 */
[----:B------:R-:W-:Y:S01]  /*14f0*/  UMOV UR41, 0x4108010 ;  /* 0x0410801000297882 */ /* 0x000fe20000000000 */
[----:B------:R-:W-:Y:S01]  /*1500*/  UMOV UR42, 0x0 ;  /* 0x00000000002a7882 */ /* 0x000fe20000000000 */
[----:B------:R-:W-:Y:S01]  /*1510*/  UMOV UR43, 0x4108010 ;  /* 0x04108010002b7882 */ /* 0x000fe20000000000 */
[----:B------:R-:W-:Y:S01]  /*1520*/  UMOV UR4, UR6 ;  /* 0x0000000600047c82 */ /* 0x000fe20008000000 */
[----:B------:R-:W-:Y:S01]  /*1530*/  UMOV UR5, URZ ;  /* 0x000000ff00057c82 */ /* 0x000fe20008000000 */
[----:B------:R0:W-:Y:S01]  /*1540*/  UTCHMMA gdesc[UR8], gdesc[UR16], tmem[UR13], tmem[UR38], idesc[UR39], !UPT ;  /* 0x00ff2610080075ea */ /* 0x0001e2000f80000d */
[----:B------:R-:W-:Y:S01]  /*1550*/  UMOV UR44, 0x0 ;  /* 0x00000000002c7882 */ /* 0x000fe20000000000 */
[----:B------:R-:W-:Y:S01]  /*1560*/  UMOV UR45, 0x4108010 ;  /* 0x04108010002d7882 */ /* 0x000fe20000000000 */
[----:B------:R0:W-:Y:S01]  /*1570*/  UTCHMMA gdesc[UR36], gdesc[UR34], tmem[UR13], tmem[UR40], idesc[UR41], UPT ;  /* 0x00ff2822240075ea */ /* 0x0001e2000b80000d */
[----:B------:R-:W-:Y:S01]  /*1580*/  UMOV UR4, UR4 ;  /* 0x0000000400047c82 */ /* 0x000fe20008000000 */
[----:B------:R0:W-:Y:S01]  /*1590*/  UTCHMMA gdesc[UR24], gdesc[UR26], tmem[UR13], tmem[UR42], idesc[UR43], UPT ;  /* 0x00ff2a1a180075ea */ /* 0x0001e2000b80000d */
[----:B------:R0:W-:Y:S01]  /*15a0*/  UTCHMMA gdesc[UR28], gdesc[UR32], tmem[UR13], tmem[UR44], idesc[UR45], UPT ;  /* 0x00ff2c201c0075ea */ /* 0x0001e2000b80000d */
[----:B------:R0:W-:Y:S01]  /*15b0*/  UTCBAR [UR4], URZ ;  /* 0x000000ff040073e9 */ /* 0x0001e200080000ff */
[----:B------:R-:W-:Y:S01]  /*15c0*/  NOP ;  /* 0x0000000000007918 */ /* 0x000fe20000000000 */
.L_x_6:
[----:B------:R-:W-:Y:S05]  /*15d0*/  @!P3 BRA `(.L_x_7) ;  /* 0x000000000008b947 */ /* 0x000fea0003800000 */
[----:B------:R-:W1:Y:S02]  /*15e0*/  SYNCS.PHASECHK.TRANS64.TRYWAIT P0, [UR11+0x4000], RZ ;  /* 0x004000ffff0075a7 */ /* 0x000e64000800110b */
[----:B-1----:R-:W-:Y:S05]  /*15f0*/  @!P0 BRA `(.L_x_8) ;  /* 0x0000003800fc8947 */ /* 0x002fea0003800000 */
.L_x_7:
[----:B------:R-:W-:Y:S01]  /*1600*/  BAR.SYNC.DEFER_BLOCKING 0x0 ;  /* 0x0000000000007b1d */ /* 0x000fe20000010000 */
[----:B------:R-:W-:Y:S02]  /*1610*/  LOP3.LUT R29, R0, 0xff, RZ, 0xc0, !PT ;  /* 0x000000ff001d7812 */ /* 0x000fe400078ec0ff */
[----:B------:R-:W-:Y:S02]  /*1620*/  PRMT R97, RZ, 0x7610, R97 ;  /* 0x00007610ff617816 */ /* 0x000fe40000000061 */
[----:B------:R-:W-:Y:S01]  /*1630*/  PRMT R99, RZ, 0x7610, R99 ;  /* 0x00007610ff637816 */ /* 0x000fe20000000063 */
[----:B0-----:R-:W0:Y:S02]  /*1640*/  LDCU UR17, c[0x0][0x3a8] ;  /* 0x00007500ff1177ac */ /* 0x001e240008000800 */
[----:B------:R-:W1:Y:S01]  /*1650*/  LDC.64 R84, c[0x0][0x390] ;  /* 0x0000e400ff547b82 */ /* 0x000e620000000a00 */
[----:B------:R-:W-:Y:S01]  /*1660*/  LDTM.16dp32bit_t0_t15.x16 R4, tmem[UR14+0x100000] ;  /* 0x1000000e000479ee */ /* 0x000fe20008a00000 */
[----:B------:R-:W0:Y:S01]  /*1670*/  LDTM.16dp32bit_t16_t31.x16 R4, tmem[UR14+0x100010] ;  /* 0x1000100e000479ee */ /* 0x000e220008a20000 */
[----:B------:R-:W-:Y:S01]  /*1680*/  PRMT R101, RZ, 0x7610, R101 ;  /* 0x00007610ff657816 */ /* 0x000fe20000000065 */
[----:B------:R-:W2:Y:S01]  /*1690*/  LDCU.64 UR8, c[0x0][0x3d0] ;  /* 0x00007a00ff0877ac */ /* 0x000ea20008000a00 */
[----:B------:R-:W-:-:S02]  /*16a0*/  PRMT R103, RZ, 0x7610, R103 ;  /* 0x00007610ff677816 */ /* 0x000fc40000000067 */
[----:B------:R-:W-:Y:S01]  /*16b0*/  PRMT R105, RZ, 0x7610, R105 ;  /* 0x00007610ff697816 */ /* 0x000fe20000000069 */
[----:B------:R-:W3:Y:S01]  /*16c0*/  LDC R83, c[0x0][0x3d8] ;  /* 0x0000f600ff537b82 */ /* 0x000ee20000000800 */
[----:B------:R-:W-:Y:S02]  /*16d0*/  PRMT R98, RZ, 0x7610, R98 ;  /* 0x00007610ff627816 */ /* 0x000fe40000000062 */
[----:B------:R-:W-:Y:S02]  /*16e0*/  PRMT R100, RZ, 0x7610, R100 ;  /* 0x00007610ff647816 */ /* 0x000fe40000000064 */
[----:B------:R-:W-:Y:S02]  /*16f0*/  PRMT R102, RZ, 0x7610, R102 ;  /* 0x00007610ff667816 */ /* 0x000fe40000000066 */
[----:B------:R-:W-:Y:S01]  /*1700*/  PRMT R104, RZ, 0x7610, R104 ;  /* 0x00007610ff687816 */ /* 0x000fe20000000068 */
[----:B------:R-:W4:Y:S01]  /*1710*/  @!P2 SYNCS.CCTL.IV [UR11+0x4000] ;  /* 0x00400000ff00a9b1 */ /* 0x000f22000800000b */
[----:B------:R-:W-:Y:S01]  /*1720*/  NOP ;  /* 0x0000000000007918 */ /* 0x000fe20000000000 */
[----:B------:R-:W-:Y:S01]  /*1730*/  PRMT R106, RZ, 0x7610, R106 ;  /* 0x00007610ff6a7816 */ /* 0x000fe2000000006a */
[----:B--2---:R-:W-:Y:S01]  /*1740*/  UIMAD UR8, UR10, UR8, URZ ;  /* 0x000000080a0872a4 */ /* 0x004fe2000f8e02ff */
[----:B0-----:R-:W-:Y:S01]  /*1750*/  FMUL R22, R4, UR17 ;  /* 0x0000001104167c20 */ /* 0x001fe20008400000 */
[----:B------:R-:W-:Y:S01]  /*1760*/  FMUL R23, R5, UR17 ;  /* 0x0000001105177c20 */ /* 0x000fe20008400000 */
[----:B------:R-:W-:Y:S01]  /*1770*/  FMUL R24, R6, UR17 ;  /* 0x0000001106187c20 */ /* 0x000fe20008400000 */
[----:B------:R-:W-:Y:S01]  /*1780*/  FMUL R25, R7, UR17 ;  /* 0x0000001107197c20 */ /* 0x000fe20008400000 */
[----:B------:R-:W-:Y:S01]  /*1790*/  FMUL R26, R8, UR17 ;  /* 0x00000011081a7c20 */ /* 0x000fe20008400000 */
[----:B------:R-:W-:-:S02]  /*17a0*/  USHF.L.U32 UR16, UR8, 0x1, URZ ;  /* 0x0000000108107899 */ /* 0x000fc400080006ff */
[----:B------:R-:W-:Y:S01]  /*17b0*/  FMNMX3 R24, R22, R23, R24, !PT ;  /* 0x0000001716187276 */ /* 0x000fe20007800018 */
[----:B------:R-:W-:Y:S01]  /*17c0*/  FMUL R22, R9, UR17 ;  /* 0x0000001109167c20 */ /* 0x000fe20008400000 */
[----:B------:R-:W-:Y:S01]  /*17d0*/  FMUL R23, R10, UR17 ;  /* 0x000000110a177c20 */ /* 0x000fe20008400000 */
[----:B---3--:R-:W-:Y:S01]  /*17e0*/  IMAD R20, R20, R83, RZ ;  /* 0x0000005314147224 */ /* 0x008fe200078e02ff */
[----:B------:R-:W-:Y:S01]  /*17f0*/  FMNMX3 R26, R24, R25, R26, !PT ;  /* 0x00000019181a7276 */ /* 0x000fe2000780001a */
[----:B------:R-:W-:Y:S01]  /*1800*/  FMUL R24, R11, UR17 ;  /* 0x000000110b187c20 */ /* 0x000fe20008400000 */
[----:B------:R-:W-:Y:S01]  /*1810*/  FMUL R25, R12, UR17 ;  /* 0x000000110c197c20 */ /* 0x000fe20008400000 */
[----:B------:R-:W-:Y:S01]  /*1820*/  UIMAD.WIDE UR4, UR8, 0x2, URZ ;  /* 0x00000002080478a5 */ /* 0x000fe2000f8e02ff */
[----:B------:R-:W-:Y:S01]  /*1830*/  FMNMX3 R26, R26, R22, R23, !PT ;  /* 0x000000161a1a7276 */ /* 0x000fe20007800017 */
[----:B------:R-:W-:Y:S01]  /*1840*/  FMUL R22, R13, UR17 ;  /* 0x000000110d167c20 */ /* 0x000fe20008400000 */
[----:B------:R-:W-:-:S02]  /*1850*/  FMUL R23, R14, UR17 ;  /* 0x000000110e177c20 */ /* 0x000fc40008400000 */
[----:B------:R-:W-:Y:S01]  /*1860*/  FMNMX3 R26, R26, R24, R25, !PT ;  /* 0x000000181a1a7276 */ /* 0x000fe20007800019 */
[----:B------:R-:W-:Y:S01]  /*1870*/  FMUL R24, R15, UR17 ;  /* 0x000000110f187c20 */ /* 0x000fe20008400000 */
[----:B------:R-:W-:Y:S02]  /*1880*/  FMUL R25, R16, UR17 ;  /* 0x0000001110197c20 */ /* 0x000fe40008400000 */
[----:B------:R-:W-:Y:S01]  /*1890*/  FMNMX3 R26, R26, R22, R23, !PT ;  /* 0x000000161a1a7276 */ /* 0x000fe20007800017 */
[----:B------:R-:W-:Y:S01]  /*18a0*/  FMUL R22, R17, UR17 ;  /* 0x0000001111167c20 */ /* 0x000fe20008400000 */
[----:B------:R-:W-:Y:S02]  /*18b0*/  FMUL R23, R18, UR17 ;  /* 0x0000001112177c20 */ /* 0x000fe40008400000 */
[----:B------:R-:W-:Y:S01]  /*18c0*/  FMNMX3 R25, R26, R24, R25, !PT ;  /* 0x000000181a197276 */ /* 0x000fe20007800019 */
[----:B------:R-:W-:-:S03]  /*18d0*/  FMUL R24, R19, UR17 ;  /* 0x0000001113187c20 */ /* 0x000fc60008400000 */
[----:B------:R-:W-:Y:S01]  /*18e0*/  FMNMX3 R23, R25, R22, R23, !PT ;  /* 0x0000001619177276 */ /* 0x000fe20007800017 */
[----:B------:R-:W-:Y:S01]  /*18f0*/  IMAD R22, R3, UR9, RZ ;  /* 0x0000000903167c24 */ /* 0x000fe2000f8e02ff */
[----:B------:R-:W-:Y:S02]  /*1900*/  LOP3.LUT R3, R0, 0x1f, RZ, 0xc0, !PT ;  /* 0x0000001f00037812 */ /* 0x000fe400078ec0ff */
[----:B------:R-:W-:Y:S01]  /*1910*/  FMNMX R24, R24, R23, !PT ;  /* 0x0000001718187209 */ /* 0x000fe20007800000 */
[C---:B------:R-:W-:Y:S01]  /*1920*/  IMAD.SHL.U32 R23, R22.reuse, 0x2, RZ ;  /* 0x0000000216177824 */ /* 0x040fe200078e00ff */
[----:B------:R-:W-:Y:S01]  /*1930*/  ISETP.GE.U32.AND P5, PT, R3, 0x10, PT ;  /* 0x000000100300780c */ /* 0x000fe20003fa6070 */
[----:B------:R-:W-:Y:S01]  /*1940*/  IMAD.HI R22, R22, 0x2, RZ ;  /* 0x0000000216167827 */ /* 0x000fe200078e02ff */
[----:B------:R-:W-:Y:S01]  /*1950*/  LEA R3, R83, R20, 0x2 ;  /* 0x0000001453037211 */ /* 0x000fe200078e10ff */
[----:B------:R-:W0:Y:S01]  /*1960*/  SHFL.BFLY PT, R25, R24, 0x10, 0x1f ;  /* 0x0e001f0018197f89 */ /* 0x000e2200000e0000 */
[----:B-1----:R-:W-:-:S02]  /*1970*/  IADD3 R84, P0, P6, R23, UR16, R84 ;  /* 0x0000001017547c10 */ /* 0x002fc4000fe1e054 */
[----:B------:R-:W-:Y:S01]  /*1980*/  LOP3.LUT R23, R21, 0x1e, RZ, 0xc0, !PT ;  /* 0x0000001e15177812 */ /* 0x000fe200078ec0ff */
[----:B------:R-:W-:Y:S01]  /*1990*/  IMAD R21, R83, 0x4, R3 ;  /* 0x0000000453157824 */ /* 0x000fe200078e0203 */
[----:B------:R-:W-:Y:S02]  /*19a0*/  IADD3.X R96, PT, PT, R22, UR5, R85, P0, P6 ;  /* 0x0000000516607c10 */ /* 0x000fe400087ec455 */
[----:B------:R-:W-:Y:S02]  /*19b0*/  LOP3.LUT R82, R23, 0x60, R0, 0xf8, !PT ;  /* 0x0000006017527812 */ /* 0x000fe400078ef800 */
[C---:B------:R-:W-:Y:S02]  /*19c0*/  LEA R54, P6, R20.reuse, R84, 0x1 ;  /* 0x0000005414367211 */ /* 0x040fe400078c08ff */
[----:B------:R-:W-:Y:S02]  /*19d0*/  LEA.HI R26, R29, R82, RZ, 0x19 ;  /* 0x000000521d1a7211 */ /* 0x000fe400078fc8ff */
[----:B------:R-:W-:Y:S01]  /*19e0*/  LEA.HI.X.SX32 R55, R20, R96, 0x1, P6 ;  /* 0x0000006014377211 */ /* 0x000fe200030f0eff */
[----:B------:R-:W-:Y:S01]  /*19f0*/  IMAD R20, R83, 0x4, R21 ;  /* 0x0000000453147824 */ /* 0x000fe200078e0215 */
[----:B------:R-:W-:-:S02]  /*1a00*/  LEA R26, R26, UR11, 0x2 ;  /* 0x0000000b1a1a7c11 */ /* 0x000fc4000f8e10ff */
[-C--:B------:R-:W-:Y:S02]  /*1a10*/  LEA R52, P0, R3, R84.reuse, 0x1 ;  /* 0x0000005403347211 */ /* 0x080fe400078008ff */
[----:B------:R-:W-:Y:S02]  /*1a20*/  LEA R50, P6, R21, R84, 0x1 ;  /* 0x0000005415327211 */ /* 0x000fe400078c08ff */
[-C--:B------:R-:W-:Y:S02]  /*1a30*/  LEA.HI.X.SX32 R53, R3, R96.reuse, 0x1, P0 ;  /* 0x0000006003357211 */ /* 0x080fe400000f0eff */
[----:B------:R-:W-:Y:S02]  /*1a40*/  LEA.HI.X.SX32 R51, R21, R96, 0x1, P6 ;  /* 0x0000006015337211 */ /* 0x000fe400030f0eff */
[----:B0-----:R-:W-:Y:S02]  /*1a50*/  FMNMX R25, R24, R25, !PT ;  /* 0x0000001918197209 */ /* 0x001fe40007800000 */
[----:B------:R-:W-:-:S02]  /*1a60*/  LEA R48, P0, R20, R84, 0x1 ;  /* 0x0000005414307211 */ /* 0x000fc400078008ff */
[----:B------:R-:W-:Y:S01]  /*1a70*/  LEA R21, R83, R20, 0x2 ;  /* 0x0000001453157211 */ /* 0x000fe200078e10ff */
[----:B----4-:R-:W-:Y:S01]  /*1a80*/  @!P5 STS [R26+0x2000], R25 ;  /* 0x002000191a00d388 */ /* 0x010fe20000000800 */
[----:B------:R-:W-:Y:S01]  /*1a90*/  BAR.SYNC.DEFER_BLOCKING 0x0 ;  /* 0x0000000000007b1d */ /* 0x000fe20000010000 */
[----:B------:R-:W-:Y:S02]  /*1aa0*/  ISETP.GE.U32.AND P6, PT, R29, 0x80, PT ;  /* 0x000000801d00780c */ /* 0x000fe40003fc6070 */
[----:B------:R-:W-:Y:S01]  /*1ab0*/  LEA.HI.X.SX32 R49, R20, R96, 0x1, P0 ;  /* 0x0000006014317211 */ /* 0x000fe200000f0eff */
[----:B------:R-:W-:Y:S01]  /*1ac0*/  IMAD R20, R83, 0x4, R21 ;  /* 0x0000000453147824 */ /* 0x000fe200078e0215 */
[----:B------:R-:W-:Y:S02]  /*1ad0*/  LEA R46, P0, R21, R84, 0x1 ;  /* 0x00000054152e7211 */ /* 0x000fe400078008ff */
[----:B------:R-:W-:Y:S02]  /*1ae0*/  LEA R3, R29, UR11, 0x2 ;  /* 0x0000000b1d037c11 */ /* 0x000fe4000f8e10ff */
[----:B------:R-:W-:Y:S01]  /*1af0*/  LEA.HI.X.SX32 R47, R21, R96, 0x1, P0 ;  /* 0x00000060152f7211 */ /* 0x000fe200000f0eff */
[----:B------:R-:W-:Y:S01]  /*1b00*/  IMAD R21, R83, 0x4, R20 ;  /* 0x0000000453157824 */ /* 0x000fe200078e0214 */
[----:B------:R-:W-:-:S02]  /*1b10*/  LEA R44, P0, R20, R84, 0x1 ;  /* 0x00000054142c7211 */ /* 0x000fc400078008ff */
[----:B------:R-:W-:Y:S02]  /*1b20*/  PRMT R85, RZ, 0x7610, R85 ;  /* 0x00007610ff557816 */ /* 0x000fe40000000055 */
[----:B------:R-:W-:Y:S02]  /*1b30*/  LEA.HI.X.SX32 R45, R20, R96, 0x1, P0 ;  /* 0x00000060142d7211 */ /* 0x000fe400000f0eff */
[----:B------:R-:W-:Y:S02]  /*1b40*/  LEA R42, P0, R21, R84, 0x1 ;  /* 0x00000054152a7211 */ /* 0x000fe400078008ff */
[----:B------:R-:W-:Y:S02]  /*1b50*/  LEA R20, R83, R21, 0x2 ;  /* 0x0000001553147211 */ /* 0x000fe400078e10ff */
[----:B------:R-:W-:Y:S02]  /*1b60*/  LEA.HI.X.SX32 R43, R21, R96, 0x1, P0 ;  /* 0x00000060152b7211 */ /* 0x000fe400000f0eff */
[----:B------:R-:W-:Y:S01]  /*1b70*/  LEA R40, P0, R20, R84, 0x1 ;  /* 0x0000005414287211 */ /* 0x000fe200078008ff */
[----:B------:R-:W0:Y:S01]  /*1b80*/  @!P6 LDS R68, [R3+0x2000] ;  /* 0x002000000344e984 */ /* 0x000e220000000800 */
[----:B------:R-:W-:-:S02]  /*1b90*/  IMAD R21, R83, 0x4, R20 ;  /* 0x0000000453157824 */ /* 0x000fc400078e0214 */
[----:B------:R-:W-:Y:S02]  /*1ba0*/  LEA.HI.X.SX32 R41, R20, R96, 0x1, P0 ;  /* 0x0000006014297211 */ /* 0x000fe400000f0eff */
[----:B------:R-:W-:Y:S01]  /*1bb0*/  IMAD R20, R83, 0x4, R21 ;  /* 0x0000000453147824 */ /* 0x000fe200078e0215 */
[----:B------:R-:W-:-:S04]  /*1bc0*/  LEA R38, P0, R21, R84, 0x1 ;  /* 0x0000005415267211 */ /* 0x000fc800078008ff */
[----:B------:R-:W-:Y:S02]  /*1bd0*/  LEA.HI.X.SX32 R39, R21, R96, 0x1, P0 ;  /* 0x0000006015277211 */ /* 0x000fe400000f0eff */
[C---:B------:R-:W-:Y:S02]  /*1be0*/  LEA R36, P0, R20.reuse, R84, 0x1 ;  /* 0x0000005414247211 */ /* 0x040fe400078008ff */
[----:B------:R-:W-:Y:S02]  /*1bf0*/  LEA R21, R83, R20, 0x2 ;  /* 0x0000001453157211 */ /* 0x000fe400078e10ff */
[----:B------:R-:W-:Y:S02]  /*1c00*/  LEA.HI.X.SX32 R37, R20, R96, 0x1, P0 ;  /* 0x0000006014257211 */ /* 0x000fe400000f0eff */
[----:B------:R-:W-:Y:S01]  /*1c10*/  LEA R34, P0, R21, R84, 0x1 ;  /* 0x0000005415227211 */ /* 0x000fe200078008ff */
[----:B------:R-:W-:-:S03]  /*1c20*/  IMAD R20, R83, 0x4, R21 ;  /* 0x0000000453147824 */ /* 0x000fc600078e0215 */
[----:B------:R-:W-:Y:S01]  /*1c30*/  LEA.HI.X.SX32 R35, R21, R96, 0x1, P0 ;  /* 0x0000006015237211 */ /* 0x000fe200000f0eff */
[----:B------:R-:W-:Y:S01]  /*1c40*/  IMAD R21, R83, 0x4, R20 ;  /* 0x0000000453157824 */ /* 0x000fe200078e0214 */
[----:B------:R-:W-:-:S04]  /*1c50*/  LEA R32, P0, R20, R84, 0x1 ;  /* 0x0000005414207211 */ /* 0x000fc800078008ff */
[----:B------:R-:W-:Y:S02]  /*1c60*/  LEA.HI.X.SX32 R33, R20, R96, 0x1, P0 ;  /* 0x0000006014217211 */ /* 0x000fe400000f0eff */
[----:B------:R-:W-:Y:S02]  /*1c70*/  LEA R30, P0, R21, R84, 0x1 ;  /* 0x00000054151e7211 */ /* 0x000fe400078008ff */
[----:B------:R-:W-:Y:S02]  /*1c80*/  LEA R22, R83, R21, 0x2 ;  /* 0x0000001553167211 */ /* 0x000fe400078e10ff */
[----:B------:R-:W-:Y:S02]  /*1c90*/  LEA.HI.X.SX32 R31, R21, R96, 0x1, P0 ;  /* 0x00000060151f7211 */ /* 0x000fe400000f0eff */
[C---:B------:R-:W-:Y:S01]  /*1ca0*/  LEA R20, P0, R22.reuse, R84, 0x1 ;  /* 0x0000005416147211 */ /* 0x040fe200078008ff */
[C---:B------:R-:W-:Y:S01]  /*1cb0*/  IMAD R23, R83.reuse, 0x4, R22 ;  /* 0x0000000453177824 */ /* 0x040fe200078e0216 */
[----:B0-----:R-:W0:Y:S02]  /*1cc0*/  SHFL.BFLY PT, R81, R68, 0x1, 0x1f ;  /* 0x0c201f0044517f89 */ /* 0x001e2400000e0000 */
[----:B------:R-:W-:Y:S01]  /*1cd0*/  LEA.HI.X.SX32 R21, R22, R96, 0x1, P0 ;  /* 0x0000006016157211 */ /* 0x000fe200000f0eff */
[----:B------:R-:W-:Y:S01]  /*1ce0*/  IMAD R25, R83, 0x4, R23 ;  /* 0x0000000453197824 */ /* 0x000fe200078e0217 */
[----:B------:R-:W-:-:S04]  /*1cf0*/  LEA R22, P0, R23, R84, 0x1 ;  /* 0x0000005417167211 */ /* 0x000fc800078008ff */
[----:B------:R-:W-:Y:S02]  /*1d00*/  LEA.HI.X.SX32 R23, R23, R96, 0x1, P0 ;  /* 0x0000006017177211 */ /* 0x000fe400000f0eff */
[----:B------:R-:W-:-:S04]  /*1d10*/  LEA R24, P0, R25, R84, 0x1 ;  /* 0x0000005419187211 */ /* 0x000fc800078008ff */
[----:B------:R-:W-:Y:S02]  /*1d20*/  LEA.HI.X.SX32 R25, R25, R96, 0x1, P0 ;  /* 0x0000006019197211 */ /* 0x000fe400000f0eff */
[----:B------:R-:W-:Y:S02]  /*1d30*/  LOP3.LUT P0, RZ, R0, 0x1, RZ, 0xc0, !PT ;  /* 0x0000000100ff7812 */ /* 0x000fe4000780c0ff */
[----:B------:R-:W-:Y:S02]  /*1d40*/  PRMT R96, RZ, 0x7610, R96 ;  /* 0x00007610ff607816 */ /* 0x000fe40000000060 */
[----:B------:R-:W-:Y:S02]  /*1d50*/  ISETP.LT.U32.AND P0, PT, R29, 0x80, !P0 ;  /* 0x000000801d00780c */ /* 0x000fe40004701070 */
[----:B------:R-:W-:Y:S02]  /*1d60*/  LEA R29, R82, UR11, 0x2 ;  /* 0x0000000b521d7c11 */ /* 0x000fe4000f8e10ff */
[----:B0-----:R-:W-:-:S09]  /*1d70*/  FMNMX R84, R68, R81, !PT ;  /* 0x0000005144547209 */ /* 0x001fd20007800000 */
[----:B------:R-:W-:Y:S01]  /*1d80*/  @P0 STS [R3+0x2000], R84 ;  /* 0x0020005403000388 */ /* 0x000fe20000000800 */
[----:B------:R-:W-:Y:S06]  /*1d90*/  BAR.SYNC.DEFER_BLOCKING 0x0 ;  /* 0x0000000000007b1d */ /* 0x000fec0000010000 */
[----:B------:R-:W0:Y:S02]  /*1da0*/  LDS R68, [R29+0x2000] ;  /* 0x002000001d447984 */ /* 0x000e240000000800 */
[----:B0-----:R-:W-:-:S05]  /*1db0*/  FMNMX R68, R68, -INF , !PT ;  /* 0xff80000044447809 */ /* 0x001fca0007800000 */
[--C-:B------:R-:W-:Y:S01]  /*1dc0*/  FFMA R4, R4, UR17, -R68.reuse ;  /* 0x0000001104047c23 */ /* 0x100fe20008000844 */
[--C-:B------:R-:W-:Y:S01]  /*1dd0*/  FFMA R5, R5, UR17, -R68.reuse ;  /* 0x0000001105057c23 */ /* 0x100fe20008000844 */
[--C-:B------:R-:W-:Y:S01]  /*1de0*/  FFMA R6, R6, UR17, -R68.reuse ;  /* 0x0000001106067c23 */ /* 0x100fe20008000844 */
[--C-:B------:R-:W-:Y:S01]  /*1df0*/  FFMA R7, R7, UR17, -R68.reuse ;  /* 0x0000001107077c23 */ /* 0x100fe20008000844 */
[----:B------:R-:W-:Y:S01]  /*1e00*/  FMUL R4, R4, 1.4426950216293334961 ;  /* 0x3fb8aa3b04047820 */ /* 0x000fe20000400000 */
[----:B------:R-:W-:Y:S01]  /*1e10*/  FMUL R5, R5, 1.4426950216293334961 ;  /* 0x3fb8aa3b05057820 */ /* 0x000fe20000400000 */
[----:B------:R-:W-:Y:S01]  /*1e20*/  FMUL R6, R6, 1.4426950216293334961 ;  /* 0x3fb8aa3b06067820 */ /* 0x000fe20000400000 */
[----:B------:R-:W-:Y:S01]  /*1e30*/  FMUL R7, R7, 1.4426950216293334961 ;  /* 0x3fb8aa3b07077820 */ /* 0x000fe20000400000 */
[--C-:B------:R-:W-:Y:S01]  /*1e40*/  FFMA R8, R8, UR17, -R68.reuse ;  /* 0x0000001108087c23 */ /* 0x100fe20008000844 */
[--C-:B------:R-:W-:Y:S01]  /*1e50*/  FFMA R9, R9, UR17, -R68.reuse ;  /* 0x0000001109097c23 */ /* 0x100fe20008000844 */
[----:B------:R-:W-:Y:S01]  /*1e60*/  MUFU.EX2 R4, R4 ;  /* 0x0000000400047308 */ /* 0x000fe20000000800 */
[--C-:B------:R-:W-:Y:S01]  /*1e70*/  FFMA R10, R10, UR17, -R68.reuse ;  /* 0x000000110a0a7c23 */ /* 0x100fe20008000844 */
[----:B------:R-:W-:Y:S01]  /*1e80*/  FMUL R8, R8, 1.4426950216293334961 ;  /* 0x3fb8aa3b08087820 */ /* 0x000fe20000400000 */
[----:B------:R-:W-:Y:S01]  /*1e90*/  FMUL R9, R9, 1.4426950216293334961 ;  /* 0x3fb8aa3b09097820 */ /* 0x000fe20000400000 */
[--C-:B------:R-:W-:Y:S01]  /*1ea0*/  FFMA R11, R11, UR17, -R68.reuse ;  /* 0x000000110b0b7c23 */ /* 0x100fe20008000844 */
[----:B------:R-:W-:Y:S01]  /*1eb0*/  FMUL R10, R10, 1.4426950216293334961 ;  /* 0x3fb8aa3b0a0a7820 */ /* 0x000fe20000400000 */
[--C-:B------:R-:W-:Y:S01]  /*1ec0*/  FFMA R12, R12, UR17, -R68.reuse ;  /* 0x000000110c0c7c23 */ /* 0x100fe20008000844 */
[--C-:B------:R-:W-:Y:S01]  /*1ed0*/  FFMA R13, R13, UR17, -R68.reuse ;  /* 0x000000110d0d7c23 */ /* 0x100fe20008000844 */
[----:B------:R-:W0:Y:S01]  /*1ee0*/  MUFU.EX2 R5, R5 ;  /* 0x0000000500057308 */ /* 0x000e220000000800 */
[----:B------:R-:W-:Y:S01]  /*1ef0*/  FMUL R11, R11, 1.4426950216293334961 ;  /* 0x3fb8aa3b0b0b7820 */ /* 0x000fe20000400000 */
[----:B------:R-:W-:Y:S01]  /*1f00*/  FMUL R12, R12, 1.4426950216293334961 ;  /* 0x3fb8aa3b0c0c7820 */ /* 0x000fe20000400000 */
[----:B------:R-:W-:Y:S01]  /*1f10*/  FMUL R13, R13, 1.4426950216293334961 ;  /* 0x3fb8aa3b0d0d7820 */ /* 0x000fe20000400000 */
[--C-:B------:R-:W-:Y:S01]  /*1f20*/  FFMA R14, R14, UR17, -R68.reuse ;  /* 0x000000110e0e7c23 */ /* 0x100fe20008000844 */
[--C-:B------:R-:W-:Y:S01]  /*1f30*/  FFMA R15, R15, UR17, -R68.reuse ;  /* 0x000000110f0f7c23 */ /* 0x100fe20008000844 */
[--C-:B------:R-:W-:Y:S01]  /*1f40*/  FFMA R16, R16, UR17, -R68.reuse ;  /* 0x0000001110107c23 */ /* 0x100fe20008000844 */
[--C-:B------:R-:W-:Y:S01]  /*1f50*/  FFMA R17, R17, UR17, -R68.reuse ;  /* 0x0000001111117c23 */ /* 0x100fe20008000844 */
[----:B------:R-:W1:Y:S01]  /*1f60*/  MUFU.EX2 R6, R6 ;  /* 0x0000000600067308 */ /* 0x000e620000000800 */
[----:B------:R-:W-:Y:S01]  /*1f70*/  FMUL R14, R14, 1.4426950216293334961 ;  /* 0x3fb8aa3b0e0e7820 */ /* 0x000fe20000400000 */
[----:B------:R-:W-:Y:S01]  /*1f80*/  FMUL R15, R15, 1.4426950216293334961 ;  /* 0x3fb8aa3b0f0f7820 */ /* 0x000fe20000400000 */
[----:B------:R-:W-:Y:S01]  /*1f90*/  FMUL R16, R16, 1.4426950216293334961 ;  /* 0x3fb8aa3b10107820 */ /* 0x000fe20000400000 */
[----:B------:R-:W-:Y:S01]  /*1fa0*/  FMUL R17, R17, 1.4426950216293334961 ;  /* 0x3fb8aa3b11117820 */ /* 0x000fe20000400000 */
[--C-:B------:R-:W-:Y:S01]  /*1fb0*/  FFMA R18, R18, UR17, -R68.reuse ;  /* 0x0000001112127c23 */ /* 0x100fe20008000844 */
[----:B------:R-:W-:-:S02]  /*1fc0*/  FFMA R19, R19, UR17, -R68 ;  /* 0x0000001113137c23 */ /* 0x000fc40008000844 */
[----:B------:R-:W2:Y:S01]  /*1fd0*/  MUFU.EX2 R7, R7 ;  /* 0x0000000700077308 */ /* 0x000ea20000000800 */
[----:B0-----:R-:W-:Y:S01]  /*1fe0*/  FADD R81, R4, R5 ;  /* 0x0000000504517221 */ /* 0x001fe20000000000 */
[----:B------:R-:W-:Y:S01]  /*1ff0*/  FMUL R18, R18, 1.4426950216293334961 ;  /* 0x3fb8aa3b12127820 */ /* 0x000fe20000400000 */
[----:B------:R-:W-:-:S05]  /*2000*/  FMUL R19, R19, 1.4426950216293334961 ;  /* 0x3fb8aa3b13137820 */ /* 0x000fca0000400000 */
[----:B------:R-:W0:Y:S01]  /*2010*/  MUFU.EX2 R8, R8 ;  /* 0x0000000800087308 */ /* 0x000e220000000800 */
[----:B-1----:R-:W-:-:S07]  /*2020*/  FADD R82, R6, R81 ;  /* 0x0000005106527221 */ /* 0x002fce0000000000 */
[----:B------:R-:W1:Y:S01]  /*2030*/  MUFU.EX2 R9, R9 ;  /* 0x0000000900097308 */ /* 0x000e620000000800 */
[----:B--2---:R-:W-:-:S07]  /*2040*/  FADD R81, R7, R82 ;  /* 0x0000005207517221 */ /* 0x004fce0000000000 */
[----:B------:R-:W2:Y:S01]  /*2050*/  MUFU.EX2 R10, R10 ;  /* 0x0000000a000a7308 */ /* 0x000ea20000000800 */
[----:B0-----:R-:W-:-:S07]  /*2060*/  FADD R82, R8, R81 ;  /* 0x0000005108527221 */ /* 0x001fce0000000000 */
        /* <DEDUP_REMOVED lines=17> */
[----:B0-----:R-:W-:-:S04]  /*2180*/  FADD R81, R17, R82 ;  /* 0x0000005211517221 */ /* 0x001fc80000000000 */
[----:B-1----:R-:W-:-:S04]  /*2190*/  FADD R82, R18, R81 ;  /* 0x0000005112527221 */ /* 0x002fc80000000000 */
[----:B--2---:R-:W-:-:S05]  /*21a0*/  FADD R82, R19, R82 ;  /* 0x0000005213527221 */ /* 0x004fca0000000000 */
[----:B------:R-:W0:Y:S02]  /*21b0*/  SHFL.BFLY PT, R81, R82, 0x10, 0x1f ;  /* 0x0e001f0052517f89 */ /* 0x000e2400000e0000 */
[----:B0-----:R-:W-:Y:S01]  /*21c0*/  FADD R81, R82, R81 ;  /* 0x0000005152517221 */ /* 0x001fe20000000000 */
[----:B------:R-:W-:Y:S01]  /*21d0*/  BAR.SYNC.DEFER_BLOCKING 0x0 ;  /* 0x0000000000007b1d */ /* 0x000fe20000010000 */
[----:B------:R-:W-:-:S05]  /*21e0*/  PRMT R82, RZ, 0x7610, R82 ;  /* 0x00007610ff527816 */ /* 0x000fca0000000052 */
[----:B------:R0:W-:Y:S02]  /*21f0*/  @!P5 STS [R26+0x2000], R81 ;  /* 0x002000511a00d388 */ /* 0x0001e40000000800 */
[----:B------:R-:W-:Y:S01]  /*2200*/  BAR.SYNC.DEFER_BLOCKING 0x0 ;  /* 0x0000000000007b1d */ /* 0x000fe20000010000 */
[----:B0-----:R-:W-:-:S05]  /*2210*/  PRMT R81, RZ, 0x7610, R81 ;  /* 0x00007610ff517816 */ /* 0x001fca0000000051 */
[----:B------:R-:W0:Y:S04]  /*2220*/  @!P6 LDS R80, [R3+0x2000] ;  /* 0x002000000350e984 */ /* 0x000e280000000800 */
[----:B0-----:R-:W0:Y:S02]  /*2230*/  SHFL.BFLY PT, R83, R80, 0x1, 0x1f ;  /* 0x0c201f0050537f89 */ /* 0x001e2400000e0000 */
[--C-:B0-----:R-:W-:Y:S01]  /*2240*/  FADD R84, R80, R83.reuse ;  /* 0x0000005350547221 */ /* 0x101fe20000000000 */
[----:B------:R-:W-:-:S04]  /*2250*/  PRMT R83, RZ, 0x7610, R83 ;  /* 0x00007610ff537816 */ /* 0x000fc80000000053 */
[----:B------:R0:W-:Y:S01]  /*2260*/  @P0 STS [R3+0x2000], R84 ;  /* 0x0020005403000388 */ /* 0x0001e20000000800 */
[----:B------:R-:W-:Y:S01]  /*2270*/  BAR.SYNC.DEFER_BLOCKING 0x0 ;  /* 0x0000000000007b1d */ /* 0x000fe20000010000 */
[----:B0-----:R-:W-:-:S05]  /*2280*/  PRMT R84, RZ, 0x7610, R84 ;  /* 0x00007610ff547816 */ /* 0x001fca0000000054 */
[----:B------:R-:W2:Y:S04]  /*2290*/  @P3 LDG.E.U16 R83, desc[UR30][R54.64] ;  /* 0x0000001e36533981 */ /* 0x000ea8000c1e1500 */
[----:B------:R-:W3:Y:S04]  /*22a0*/  @P3 LDG.E.U16 R85, desc[UR30][R50.64] ;  /* 0x0000001e32553981 */ /* 0x000ee8000c1e1500 */
[----:B------:R-:W4:Y:S04]  /*22b0*/  @P3 LDG.E.U16 R97, desc[UR30][R46.64] ;  /* 0x0000001e2e613981 */ /* 0x000f28000c1e1500 */
[----:B------:R-:W5:Y:S04]  /*22c0*/  @P3 LDG.E.U16 R81, desc[UR30][R42.64] ;  /* 0x0000001e2a513981 */ /* 0x000f68000c1e1500 */
        /* <DEDUP_REMOVED lines=11> */
[----:B------:R-:W5:Y:S01]  /*2380*/  @P3 LDG.E.U16 R106, desc[UR30][R24.64] ;  /* 0x0000001e186a3981 */ /* 0x000f62000c1e1500 */
[----:B------:R-:W-:Y:S01]  /*2390*/  UIADD3 UR20, UPT, UPT, UR12, 0x40, URZ ;  /* 0x000000400c147890 */ /* 0x000fe2000fffe0ff */
[----:B------:R-:W-:Y:S01]  /*23a0*/  F2FP.F16.F32.PACK_AB R4, R5, R4 ;  /* 0x000000040504723e */ /* 0x000fe200000000ff */
[----:B------:R-:W-:Y:S01]  /*23b0*/  UIADD3 UR21, UPT, UPT, UR21, -0x40, URZ ;  /* 0xffffffc015157890 */ /* 0x000fe2000fffe0ff */
[----:B------:R-:W0:Y:S01]  /*23c0*/  LDS R80, [R29+0x2000] ;  /* 0x002000001d507984 */ /* 0x000e220000000800 */
[----:B------:R-:W-:Y:S01]  /*23d0*/  F2FP.F16.F32.PACK_AB R5, R7, R6 ;  /* 0x000000060705723e */ /* 0x000fe200000000ff */
[----:B------:R-:W-:Y:S01]  /*23e0*/  UIADD3 UR7, UPT, UPT, UR7, UR20, URZ ;  /* 0x0000001407077290 */ /* 0x000fe2000fffe0ff */
[----:B------:R-:W-:Y:S01]  /*23f0*/  F2FP.F16.F32.PACK_AB R6, R9, R8 ;  /* 0x000000080906723e */ /* 0x000fe200000000ff */
[----:B------:R-:W-:Y:S01]  /*2400*/  BAR.SYNC.DEFER_BLOCKING 0x0 ;  /* 0x0000000000007b1d */ /* 0x000fe20000010000 */
[----:B------:R-:W-:Y:S01]  /*2410*/  F2FP.F16.F32.PACK_AB R8, R13, R12 ;  /* 0x0000000c0d08723e */ /* 0x000fe200000000ff */
[----:B------:R-:W-:Y:S01]  /*2420*/  FADD R12, -R68, -INF ;  /* 0xff800000440c7421 */ /* 0x000fe20000000100 */
[----:B------:R-:W-:Y:S01]  /*2430*/  ULEA UR22, UR22, UR7, 0x2 ;  /* 0x0000000716167291 */ /* 0x000fe2000f8e10ff */
[----:B------:R-:W-:-:S02]  /*2440*/  F2FP.F16.F32.PACK_AB R7, R11, R10 ;  /* 0x0000000a0b07723e */ /* 0x000fc400000000ff */
[----:B------:R-:W-:Y:S02]  /*2450*/  F2FP.F16.F32.PACK_AB R9, R15, R14 ;  /* 0x0000000e0f09723e */ /* 0x000fe400000000ff */
[----:B------:R-:W-:Y:S02]  /*2460*/  F2FP.F16.F32.PACK_AB R10, R17, R16 ;  /* 0x00000010110a723e */ /* 0x000fe400000000ff */
[----:B------:R-:W-:Y:S01]  /*2470*/  F2FP.F16.F32.PACK_AB R11, R19, R18 ;  /* 0x00000012130b723e */ /* 0x000fe200000000ff */
[----:B--2---:R-:W-:Y:S04]  /*2480*/  STS.U16 [R28+UR11+0x2000], R83 ;  /* 0x002000531c007988 */ /* 0x004fe8000800040b */
[----:B---3--:R-:W-:Y:S04]  /*2490*/  STS.U16 [R28+UR11+0x2400], R85 ;  /* 0x002400551c007988 */ /* 0x008fe8000800040b */
[----:B----4-:R-:W-:Y:S04]  /*24a0*/  STS.U16 [R28+UR11+0x2800], R97 ;  /* 0x002800611c007988 */ /* 0x010fe8000800040b */
[----:B-----5:R1:W-:Y:S04]  /*24b0*/  STS.U16 [R28+UR11+0x2c00], R81 ;  /* 0x002c00511c007988 */ /* 0x0203e8000800040b */
[----:B------:R2:W-:Y:S04]  /*24c0*/  STS.U16 [R28+UR11+0x3000], R99 ;  /* 0x003000631c007988 */ /* 0x0005e8000800040b */
[----:B------:R2:W-:Y:S01]  /*24d0*/  STS.U16 [R28+UR11+0x3400], R101 ;  /* 0x003400651c007988 */ /* 0x0005e2000800040b */
[----:B-1----:R-:W-:-:S03]  /*24e0*/  FMUL R81, R12, 1.4426950216293334961 ;  /* 0x3fb8aa3b0c517820 */ /* 0x002fc60000400000 */
        /* <DEDUP_REMOVED lines=10> */
[----:B0-----:R-:W-:Y:S05]  /*2590*/  @!P3 BRA `(.L_x_9) ;  /* 0x000000000008b947 */ /* 0x001fea0003800000 */
[----:B------:R0:W-:Y:S01]  /*25a0*/  STTM.16dp32bit_t0_t15.x8 tmem[UR22], R4 ;  /* 0x00000004000079ed */ /* 0x0001e20008980016 */
[----:B------:R0:W-:Y:S02]  /*25b0*/  STTM.16dp32bit_t16_t31.x8 tmem[UR22+0x8], R4 ;  /* 0x00000804000079ed */ /* 0x0001e400089a0016 */
.L_x_9:
[----:B------:R-:W1:Y:S02]  /*25c0*/  FENCE.VIEW.ASYNC.T ;  /* 0x00000000000073c6 */ /* 0x000e640000000200 */
[----:B-1----:R-:W-:Y:S06]  /*25d0*/  BAR.SYNC.DEFER_BLOCKING 0x0 ;  /* 0x0000000000007b1d */ /* 0x002fec0000010000 */
[----:B------:R-:W1:Y:S01]  /*25e0*/  MUFU.EX2 R81, R81 ;  /* 0x0000005100517308 */ /* 0x000e620000000800 */
[----:B0-----:R-:W0:Y:S01]  /*25f0*/  LDTM.16dp32bit_t0_t15.x16 R4, tmem[UR14] ;  /* 0x0000000e000479ee */ /* 0x001e220008a00000 */
[----:B------:R-:W3:Y:S01]  /*2600*/  LDTM.16dp32bit_t16_t31.x16 R4, tmem[UR14+0x10] ;  /* 0x0000100e000479ee */ /* 0x000ee20008a20000 */
[----:B------:R-:W-:Y:S01]  /*2610*/  NOP ;  /* 0x0000000000007918 */ /* 0x000fe20000000000 */
[----:B------:R-:W-:Y:S05]  /*2620*/  @!P3 BRA `(.L_x_10) ;  /* 0x000000000048b947 */ /* 0x000fea0003800000 */
[C---:B01-3--:R-:W-:Y:S01]  /*2630*/  FMUL R4, R81.reuse, R4 ;  /* 0x0000000451047220 */ /* 0x04bfe20000400000 */
[C---:B------:R-:W-:Y:S01]  /*2640*/  FMUL R5, R81.reuse, R5 ;  /* 0x0000000551057220 */ /* 0x040fe20000400000 */
        /* <DEDUP_REMOVED lines=13> */
[----:B------:R-:W-:-:S04]  /*2720*/  FMUL R19, R81, R19 ;  /* 0x0000001351137220 */ /* 0x000fc80000400000 */
[----:B------:R4:W-:Y:S01]  /*2730*/  STTM.16dp32bit_t0_t15.x16 tmem[UR14], R4 ;  /* 0x00000004000079ed */ /* 0x0009e20008a0000e */
[----:B------:R4:W-:Y:S02]  /*2740*/  STTM.16dp32bit_t16_t31.x16 tmem[UR14+0x10], R4 ;  /* 0x00001004000079ed */ /* 0x0009e40008a2000e */
.L_x_10:
[----:B---3--:R-:W3:Y:S02]  /*2750*/  FENCE.VIEW.ASYNC.T ;  /* 0x00000000000073c6 */ /* 0x008ee40000000200 */
[----:B---3--:R-:W-:Y:S01]  /*2760*/  BAR.SYNC.DEFER_BLOCKING 0x0 ;  /* 0x0000000000007b1d */ /* 0x008fe20000010000 */
[----:B------:R-:W-:Y:S01]  /*2770*/  UISETP.GE.AND UP1, UPT, UR21, 0x1, UPT ;  /* 0x000000011500788c */ /* 0x000fe2000bf26270 */
[----:B-1----:R-:W-:-:S04]  /*2780*/  FADD R80, R81, R80 ;  /* 0x0000005051507221 */ /* 0x002fc80000000000 */
[----:B------:R1:W-:Y:S06]  /*2790*/  MEMBAR.ALL.CTA ;  /* 0x0000000000007992 */ /* 0x0003ec0000008000 */
[----:B-1----:R-:W1:Y:S02]  /*27a0*/  FENCE.VIEW.ASYNC.S ;  /* 0x00000000000073c6 */ /* 0x002e640000000000 */
[----:B-1----:R-:W-:Y:S06]  /*27b0*/  BAR.SYNC.DEFER_BLOCKING 0x0 ;  /* 0x0000000000007b1d */ /* 0x002fec0000010000 */
[----:B------:R-:W-:Y:S05]  /*27c0*/  @!P4 BRA `(.L_x_11) ;  /* 0x00000000007cc947 */ /* 0x000fea0003800000 */
[----:B------:R-:W-:Y:S01]  /*27d0*/  UIADD3 UR5, UPT, UPT, UR11, 0x2000, URZ ;  /* 0x000020000b057890 */ /* 0x000fe2000fffe0ff */
[----:B------:R-:W-:Y:S01]  /*27e0*/  UMOV UR4, URZ ;  /* 0x000000ff00047c82 */ /* 0x000fe20008000000 */
[----:B------:R-:W-:Y:S02]  /*27f0*/  UIADD3 UR7, UPT, UPT, UR12, 0x48, URZ ;  /* 0x000000480c077890 */ /* 0x000fe4000fffe0ff */
[----:B------:R-:W-:Y:S02]  /*2800*/  USHF.R.U32.HI UR5, URZ, 0x4, UR5 ;  /* 0x00000004ff057899 */ /* 0x000fe40008011605 */
[----:B------:R-:W-:Y:S02]  /*2810*/  UIADD3 UR8, UPT, UPT, UR12, 0x50, URZ ;  /* 0x000000500c087890 */ /* 0x000fe4000fffe0ff */
[----:B------:R-:W-:Y:S02]  /*2820*/  USGXT.U32 UR16, UR5, 0xe ;  /* 0x0000000e0510789a */ /* 0x000fe40008000000 */
[----:B------:R-:W-:-:S02]  /*2830*/  UIADD3 UR19, UPT, UPT, UR12, 0x58, URZ ;  /* 0x000000580c137890 */ /* 0x000fc4000fffe0ff */
[----:B------:R-:W-:Y:S01]  /*2840*/  UIADD3 UR26, UP2, UPT, UR16, 0x2, URZ ;  /* 0x00000002101a7890 */ /* 0x000fe2000ff5e0ff */
[----:B------:R-:W-:Y:S01]  /*2850*/  UMOV UR24, 0x0 ;  /* 0x0000000000187882 */ /* 0x000fe20000000000 */
[----:B------:R-:W-:Y:S02]  /*2860*/  UMOV UR25, 0x4100010 ;  /* 0x0410001000197882 */ /* 0x000fe40000000000 */
[----:B------:R-:W-:Y:S02]  /*2870*/  UIADD3.X UR27, UPT, UPT, UR4, 0x40004040, URZ, UP2, !UPT ;  /* 0x40004040041b7890 */ /* 0x000fe400097fe4ff */
[----:B------:R-:W-:Y:S02]  /*2880*/  UIADD3 UR32, UP2, UPT, UR26, 0x2, URZ ;  /* 0x000000021a207890 */ /* 0x000fe4000ff5e0ff */
[----:B------:R-:W-:Y:S02]  /*2890*/  UIADD3 UR36, UP3, UPT, UR26, 0x4, URZ ;  /* 0x000000041a247890 */ /* 0x000fe4000ff7e0ff */
[----:B------:R-:W-:-:S02]  /*28a0*/  UIADD3.X UR33, UPT, UPT, UR27, URZ, URZ, UP2, !UPT ;  /* 0x000000ff1b217290 */ /* 0x000fc400097fe4ff */
[----:B------:R-:W-:Y:S01]  /*28b0*/  UIADD3.X UR37, UPT, UPT, UR27, URZ, URZ, UP3, !UPT ;  /* 0x000000ff1b257290 */ /* 0x000fe20009ffe4ff */
[----:B------:R-:W-:Y:S01]  /*28c0*/  UMOV UR17, 0x40004040 ;  /* 0x4000404000117882 */ /* 0x000fe20000000000 */
[----:B------:R-:W-:Y:S01]  /*28d0*/  UMOV UR28, 0x0 ;  /* 0x00000000001c7882 */ /* 0x000fe20000000000 */
[----:B------:R-:W-:Y:S01]  /*28e0*/  UMOV UR29, 0x4100010 ;  /* 0x04100010001d7882 */ /* 0x000fe20000000000 */
[----:B------:R-:W-:Y:S01]  /*28f0*/  UMOV UR34, 0x0 ;  /* 0x0000000000227882 */ /* 0x000fe20000000000 */
[----:B------:R-:W-:Y:S01]  /*2900*/  UMOV UR35, 0x4100010 ;  /* 0x0410001000237882 */ /* 0x000fe20000000000 */
[----:B------:R-:W-:Y:S01]  /*2910*/  UMOV UR4, UR15 ;  /* 0x0000000f00047c82 */ /* 0x000fe20008000000 */
[----:B------:R-:W-:Y:S01]  /*2920*/  UMOV UR5, URZ ;  /* 0x000000ff00057c82 */ /* 0x000fe20008000000 */
[----:B------:R1:W-:Y:S01]  /*2930*/  UTCHMMA tmem[UR20], gdesc[UR16], tmem[UR12], tmem[UR24], idesc[UR25], UPT ;  /* 0x00ff1810140079ea */ /* 0x0003e2000b80000c */
[----:B------:R-:W-:Y:S01]  /*2940*/  UMOV UR38, 0x0 ;  /* 0x0000000000267882 */ /* 0x000fe20000000000 */
[----:B------:R-:W-:Y:S01]  /*2950*/  UMOV UR39, 0x4100010 ;  /* 0x0410001000277882 */ /* 0x000fe20000000000 */
[----:B------:R1:W-:Y:S01]  /*2960*/  UTCHMMA tmem[UR7], gdesc[UR26], tmem[UR12], tmem[UR28], idesc[UR29], UPT ;  /* 0x00ff1c1a070079ea */ /* 0x0003e2000b80000c */
[----:B------:R-:W-:Y:S01]  /*2970*/  UMOV UR4, UR4 ;  /* 0x0000000400047c82 */ /* 0x000fe20008000000 */
[----:B------:R1:W-:Y:S01]  /*2980*/  UTCHMMA tmem[UR8], gdesc[UR32], tmem[UR12], tmem[UR34], idesc[UR35], UPT ;  /* 0x00ff2220080079ea */ /* 0x0003e2000b80000c */
[----:B------:R1:W-:Y:S01]  /*2990*/  UTCHMMA tmem[UR19], gdesc[UR36], tmem[UR12], tmem[UR38], idesc[UR39], UPT ;  /* 0x00ff2624130079ea */ /* 0x0003e2000b80000c */
[----:B------:R1:W-:Y:S01]  /*29a0*/  UTCBAR [UR4], URZ ;  /* 0x000000ff040073e9 */ /* 0x0003e200080000ff */
[----:B------:R-:W-:Y:S01]  /*29b0*/  NOP ;  /* 0x0000000000007918 */ /* 0x000fe20000000000 */
.L_x_11:
[----:B------:R-:W-:Y:S01]  /*29c0*/  FSEL R68, R68, -INF , P3 ;  /* 0xff80000044447808 */ /* 0x000fe20001800000 */
[----:B------:R-:W-:Y:S01]  /*29d0*/  UMOV UR5, URZ ;  /* 0x000000ff00057c82 */ /* 0x000fe20008000000 */
[----:B------:R-:W-:Y:S01]  /*29e0*/  FSEL R80, R80, 1, P3 ;  /* 0x3f80000050507808 */ /* 0x000fe20001800000 */
[----:B------:R-:W-:Y:S06]  /*29f0*/  BRA.U !UP1, `(.L_x_12) ;  /* 0x0000001509947547 */ /* 0x000fec000b800000 */
[----:B-1----:R-:W-:Y:S01]  /*2a00*/  USHF.R.U32.HI UR26, URZ, 0x4, UR6 ;  /* 0x00000004ff1a7899 */ /* 0x002fe20008011606 */
[----:B------:R-:W-:Y:S01]  /*2a10*/  SHF.L.U32 R69, R69, 0x6, RZ ;  /* 0x0000000645457819 */ /* 0x000fe200000006ff */
[----:B------:R-:W-:Y:S01]  /*2a20*/  UIADD3 UR7, UPT, UPT, UR11, 0x6000, URZ ;  /* 0x000060000b077890 */ /* 0x000fe2000fffe0ff */
[----:B------:R-:W-:Y:S01]  /*2a30*/  IMAD.MOV.U32 R97, RZ, RZ, R68 ;  /* 0x000000ffff617224 */ /* 0x000fe200078e0044 */
[----:B------:R-:W-:Y:S01]  /*2a40*/  USHF.R.U32.HI UR24, URZ, 0x4, UR11 ;  /* 0x00000004ff187899 */ /* 0x000fe2000801160b */
[----:B------:R-:W-:Y:S01]  /*2a50*/  IMAD.MOV.U32 R85, RZ, RZ, RZ ;  /* 0x000000ffff557224 */ /* 0x000fe200078e00ff */
[----:B------:R-:W-:Y:S01]  /*2a60*/  USGXT.U32 UR26, UR26, 0xe ;  /* 0x0000000e1a1a789a */ /* 0x000fe20008000000 */
[----:B------:R-:W-:Y:S01]  /*2a70*/  MOV R81, R69 ;  /* 0x0000004500517202 */ /* 0x000fe20000000f00 */
[----:B------:R-:W-:Y:S02]  /*2a80*/  USHF.R.U32.HI UR7, URZ, 0x4, UR7 ;  /* 0x00000004ff077899 */ /* 0x000fe40008011607 */
[----:B------:R-:W-:-:S02]  /*2a90*/  USGXT.U32 UR24, UR24, 0xe ;  /* 0x0000000e1818789a */ /* 0x000fc40008000000 */
[----:B------:R-:W-:Y:S02]  /*2aa0*/  UIADD3 UR16, UP2, UPT, UR26, 0x2, URZ ;  /* 0x000000021a107890 */ /* 0x000fe4000ff5e0ff */
[----:B------:R-:W-:Y:S01]  /*2ab0*/  USGXT.U32 UR28, UR7, 0xe ;  /* 0x0000000e071c789a */ /* 0x000fe20008000000 */
[----:B------:R-:W-:Y:S01]  /*2ac0*/  UMOV UR4, URZ ;  /* 0x000000ff00047c82 */ /* 0x000fe20008000000 */
[----:B------:R-:W-:Y:S02]  /*2ad0*/  UISETP.NE.U32.AND UP1, UPT, UR18, URZ, UPT ;  /* 0x000000ff1200728c */ /* 0x000fe4000bf25070 */
[----:B------:R-:W-:Y:S02]  /*2ae0*/  USHF.L.U32 UR23, UR9, 0x6, URZ ;  /* 0x0000000609177899 */ /* 0x000fe400080006ff */
[----:B------:R-:W-:Y:S02]  /*2af0*/  UIADD3 UR18, UP3, UPT, UR24, 0x80, URZ ;  /* 0x0000008018127890 */ /* 0x000fe4000ff7e0ff */
[----:B------:R-:W-:-:S02]  /*2b00*/  UIADD3.X UR17, UPT, UPT, UR4, 0x40004040, URZ, UP2, !UPT ;  /* 0x4000404004117890 */ /* 0x000fc400097fe4ff */
[----:B------:R-:W-:Y:S01]  /*2b10*/  UIADD3 UR40, UP2, UPT, UR28, 0x2, URZ ;  /* 0x000000021c287890 */ /* 0x000fe2000ff5e0ff */
[----:B------:R-:W-:Y:S01]  /*2b20*/  IMAD.U32 R83, RZ, RZ, UR23 ;  /* 0x00000017ff537e24 */ /* 0x000fe2000f8e00ff */
[----:B------:R-:W-:Y:S01]  /*2b30*/  UMOV UR6, URZ ;  /* 0x000000ff00067c82 */ /* 0x000fe20008000000 */
[----:B------:R-:W-:Y:S01]  /*2b40*/  UMOV UR5, URZ ;  /* 0x000000ff00057c82 */ /* 0x000fe20008000000 */
[----:B------:R-:W-:Y:S02]  /*2b50*/  UIADD3.X UR19, UPT, UPT, UR6, 0x40004040, URZ, UP3, !UPT ;  /* 0x4000404006137890 */ /* 0x000fe40009ffe4ff */
[----:B------:R-:W-:Y:S02]  /*2b60*/  UIADD3 UR42, UP3, UPT, UR18, 0x80, URZ ;  /* 0x00000080122a7890 */ /* 0x000fe4000ff7e0ff */
[----:B------:R-:W-:Y:S02]  /*2b70*/  UIADD3 UR38, UP4, UPT, UR18, 0x100, URZ ;  /* 0x0000010012267890 */ /* 0x000fe4000ff9e0ff */
[----:B------:R-:W-:Y:S01]  /*2b80*/  UIADD3.X UR41, UPT, UPT, UR5, 0x40004040, URZ, UP2, !UPT ;  /* 0x4000404005297890 */ /* 0x000fe200097fe4ff */
[----:B------:R-:W1:Y:S01]  /*2b90*/  LDCU UR37, c[0x0][0x3a8] ;  /* 0x00007500ff2577ac */ /* 0x000e620008000800 */
[----:B------:R-:W-:-:S02]  /*2ba0*/  UIADD3.X UR43, UPT, UPT, UR19, URZ, URZ, UP3, !UPT ;  /* 0x000000ff132b7290 */ /* 0x000fc40009ffe4ff */
[----:B------:R-:W-:Y:S02]  /*2bb0*/  UIADD3.X UR39, UPT, UPT, UR19, URZ, URZ, UP4, !UPT ;  /* 0x000000ff13277290 */ /* 0x000fe4000a7fe4ff */
[----:B------:R-:W-:Y:S02]  /*2bc0*/  UIADD3.64 UR44, UPT, UPT, UR16, 0x2, URZ ;  /* 0x00000002102c7897 */ /* 0x000fe4000fffe0ff */
[----:B------:R-:W-:Y:S02]  /*2bd0*/  UIADD3.64 UR46, UPT, UPT, UR16, 0x4, URZ ;  /* 0x00000004102e7897 */ /* 0x000fe4000fffe0ff */
[----:B------:R-:W-:Y:S02]  /*2be0*/  UIADD3.64 UR48, UPT, UPT, UR40, 0x2, URZ ;  /* 0x0000000228307897 */ /* 0x000fe4000fffe0ff */
[----:B------:R-:W-:Y:S01]  /*2bf0*/  UIADD3.64 UR50, UPT, UPT, UR40, 0x4, URZ ;  /* 0x0000000428327897 */ /* 0x000fe2000fffe0ff */
[----:B------:R-:W-:-:S11]  /*2c00*/  UMOV UR36, 0x1 ;  /* 0x0000000100247882 */ /* 0x000fd60000000000 */
.L_x_17:
[----:B01--4-:R-:W-:-:S04]  /*2c10*/  IMAD.WIDE R4, R81, 0x2, R94 ;  /* 0x0000000251047825 */ /* 0x013fc800078e025e */
[C---:B------:R-:W-:Y:S01]  /*2c20*/  IMAD.WIDE R6, R81.reuse, 0x2, R90 ;  /* 0x0000000251067825 */ /* 0x040fe200078e025a */
[----:B------:R-:W3:Y:S03]  /*2c30*/  LDG.E.U16 R107, desc[UR30][R4.64] ;  /* 0x0000001e046b7981 */ /* 0x000ee6000c1e1500 */
[C---:B------:R-:W-:Y:S01]  /*2c40*/  IMAD.WIDE R8, R81.reuse, 0x2, R86 ;  /* 0x0000000251087825 */ /* 0x040fe200078e0256 */
[----:B------:R-:W4:Y:S03]  /*2c50*/  LDG.E.U16 R109, desc[UR30][R6.64] ;  /* 0x0000001e066d7981 */ /* 0x000f26000c1e1500 */
[C---:B------:R-:W-:Y:S01]  /*2c60*/  IMAD.WIDE R10, R81.reuse, 0x2, R76 ;  /* 0x00000002510a7825 */ /* 0x040fe200078e024c */
[----:B------:R0:W5:Y:S03]  /*2c70*/  LDG.E.U16 R111, desc[UR30][R8.64] ;  /* 0x0000001e086f7981 */ /* 0x000166000c1e1500 */
[C---:B--2---:R-:W-:Y:S01]  /*2c80*/  IMAD.WIDE R98, R81.reuse, 0x2, R72 ;  /* 0x0000000251627825 */ /* 0x044fe200078e0248 */
[----:B------:R2:W5:Y:S03]  /*2c90*/  LDG.E.U16 R113, desc[UR30][R10.64] ;  /* 0x0000001e0a717981 */ /* 0x000566000c1e1500 */
[----:B------:R-:W-:-:S02]  /*2ca0*/  IMAD.WIDE R100, R81, 0x2, R66 ;  /* 0x0000000251647825 */ /* 0x000fc400078e0242 */
[----:B------:R-:W5:Y:S02]  /*2cb0*/  LDG.E.U16 R99, desc[UR30][R98.64] ;  /* 0x0000001e62637981 */ /* 0x000f64000c1e1500 */
[C---:B------:R-:W-:Y:S02]  /*2cc0*/  IMAD.WIDE R102, R81.reuse, 0x2, R62 ;  /* 0x0000000251667825 */ /* 0x040fe400078e023e */
[----:B------:R-:W5:Y:S02]  /*2cd0*/  LDG.E.U16 R101, desc[UR30][R100.64] ;  /* 0x0000001e64657981 */ /* 0x000f64000c1e1500 */
[C---:B------:R-:W-:Y:S02]  /*2ce0*/  IMAD.WIDE R104, R81.reuse, 0x2, R58 ;  /* 0x0000000251687825 */ /* 0x040fe400078e023a */
[----:B------:R-:W5:Y:S02]  /*2cf0*/  LDG.E.U16 R103, desc[UR30][R102.64] ;  /* 0x0000001e66677981 */ /* 0x000f64000c1e1500 */
        /* <DEDUP_REMOVED lines=8> */
[C---:B0-----:R-:W-:Y:S02]  /*2d80*/  IMAD.WIDE R8, R81.reuse, 0x2, R70 ;  /* 0x0000000251087825 */ /* 0x041fe400078e0246 */
[----:B------:R-:W5:Y:S02]  /*2d90*/  LDG.E.U16 R12, desc[UR30][R12.64] ;  /* 0x0000001e0c0c7981 */ /* 0x000f64000c1e1500 */
[C---:B--2---:R-:W-:Y:S02]  /*2da0*/  IMAD.WIDE R10, R81.reuse, 0x2, R64 ;  /* 0x00000002510a7825 */ /* 0x044fe400078e0240 */
[----:B------:R-:W2:Y:S02]  /*2db0*/  LDG.E.U16 R8, desc[UR30][R8.64] ;  /* 0x0000001e08087981 */ /* 0x000ea4000c1e1500 */
[----:B------:R-:W-:-:S02]  /*2dc0*/  IMAD.WIDE R6, R81, 0x2, R60 ;  /* 0x0000000251067825 */ /* 0x000fc400078e023c */
[----:B------:R-:W2:Y:S02]  /*2dd0*/  LDG.E.U16 R10, desc[UR30][R10.64] ;  /* 0x0000001e0a0a7981 */ /* 0x000ea4000c1e1500 */
[----:B------:R-:W-:Y:S02]  /*2de0*/  IMAD.WIDE R4, R81, 0x2, R56 ;  /* 0x0000000251047825 */ /* 0x000fe400078e0238 */
[----:B------:R-:W2:Y:S04]  /*2df0*/  LDG.E.U16 R6, desc[UR30][R6.64] ;  /* 0x0000001e06067981 */ /* 0x000ea8000c1e1500 */
[----:B------:R-:W2:Y:S01]  /*2e00*/  LDG.E.U16 R4, desc[UR30][R4.64] ;  /* 0x0000001e04047981 */ /* 0x000ea2000c1e1500 */
[----:B------:R-:W-:Y:S02]  /*2e10*/  UMOV UR8, 0x1 ;  /* 0x0000000100087882 */ /* 0x000fe40000000000 */
[----:B------:R-:W-:-:S04]  /*2e20*/  @!UP0 UIADD3 UR8, UPT, UPT, -UR8, 0x100000, URZ ;  /* 0x0010000008088890 */ /* 0x000fc8000fffe1ff */
[----:B------:R-:W-:Y:S02]  /*2e30*/  @!UP0 USHF.L.U32 UR9, UR8, 0xb, URZ ;  /* 0x0000000b08098899 */ /* 0x000fe400080006ff */
[----:B------:R-:W-:Y:S01]  /*2e40*/  @!UP0 USHF.L.U32 UR8, UR8, 0x1, URZ ;  /* 0x0000000108088899 */ /* 0x000fe200080006ff */
[----:B------:R-:W-:Y:S01]  /*2e50*/  VOTEU.ALL UP2, P2 ;  /* 0x0000000000ff7886 */ /* 0x000fe20001040000 */
[----:B---3--:R0:W-:Y:S04]  /*2e60*/  STS.U16 [R28+UR11+0x4000], R107 ;  /* 0x0040006b1c007988 */ /* 0x0081e8000800040b */
[----:B----4-:R0:W-:Y:S04]  /*2e70*/  STS.U16 [R28+UR11+0x4400], R109 ;  /* 0x0044006d1c007988 */ /* 0x0101e8000800040b */
[----:B-----5:R0:W-:Y:S04]  /*2e80*/  STS.U16 [R28+UR11+0x4800], R111 ;  /* 0x0048006f1c007988 */ /* 0x0201e8000800040b */
        /* <DEDUP_REMOVED lines=9> */
[----:B--2---:R0:W-:Y:S04]  /*2f20*/  STS.U16 [R27+UR11+0x5200], R8 ;  /* 0x005200081b007988 */ /* 0x0041e8000800040b */
[----:B------:R0:W-:Y:S04]  /*2f30*/  STS.U16 [R27+UR11+0x5600], R10 ;  /* 0x0056000a1b007988 */ /* 0x0001e8000800040b */
[----:B------:R0:W-:Y:S04]  /*2f40*/  STS.U16 [R27+UR11+0x5a00], R6 ;  /* 0x005a00061b007988 */ /* 0x0001e8000800040b */
[----:B------:R0:W-:Y:S01]  /*2f50*/  STS.U16 [R27+UR11+0x5e00], R4 ;  /* 0x005e00041b007988 */ /* 0x0001e2000800040b */
[----:B------:R2:W-:Y:S06]  /*2f60*/  MEMBAR.ALL.CTA ;  /* 0x0000000000007992 */ /* 0x0005ec0000008000 */
[----:B--2---:R-:W-:Y:S04]  /*2f70*/  FENCE.VIEW.ASYNC.S ;  /* 0x00000000000073c6 */ /* 0x004fe80000000000 */
[----:B------:R-:W2:Y:S02]  /*2f80*/  FENCE.VIEW.ASYNC.S ;  /* 0x00000000000073c6 */ /* 0x000ea40000000000 */
[----:B--2---:R0:W2:Y:S02]  /*2f90*/  @!UP2 SYNCS.EXCH.64 URZ, [UR11+0x8010], UR8 ;  /* 0x008010080bffa5b2 */ /* 0x0040a40008000100 */
[----:B--2---:R-:W-:Y:S06]  /*2fa0*/  BAR.SYNC.DEFER_BLOCKING 0x0 ;  /* 0x0000000000007b1d */ /* 0x004fec0000010000 */
[----:B0-----:R-:W-:Y:S05]  /*2fb0*/  BRA.U UP1, `(.L_x_13) ;  /* 0x00000001014c7547 */ /* 0x001fea000b800000 */
[----:B------:R-:W-:Y:S01]  /*2fc0*/  UIADD3 UR8, UPT, UPT, UR11, 0x8010, URZ ;  /* 0x000080100b087890 */ /* 0x000fe2000fffe0ff */
[----:B------:R-:W-:Y:S01]  /*2fd0*/  UMOV UR25, 0x40004040 ;  /* 0x4000404000197882 */ /* 0x000fe20000000000 */
[----:B------:R-:W-:Y:S01]  /*2fe0*/  UMOV UR27, 0x40004040 ;  /* 0x40004040001b7882 */ /* 0x000fe20000000000 */
[----:B------:R-:W-:Y:S01]  /*2ff0*/  UMOV UR32, 0x0 ;  /* 0x0000000000207882 */ /* 0x000fe20000000000 */
[----:B------:R-:W-:Y:S01]  /*3000*/  UMOV UR33, 0x4108010 ;  /* 0x0410801000217882 */ /* 0x000fe20000000000 */
[----:B------:R-:W-:Y:S01]  /*3010*/  UMOV UR34, 0x0 ;  /* 0x0000000000227882 */ /* 0x000fe20000000000 */
[----:B------:R-:W-:Y:S01]  /*3020*/  UMOV UR35, 0x4108010 ;  /* 0x0410801000237882 */ /* 0x000fe20000000000 */
[----:B------:R-:W-:Y:S01]  /*3030*/  UMOV UR52, 0x0 ;  /* 0x0000000000347882 */ /* 0x000fe20000000000 */
[----:B------:R-:W-:Y:S01]  /*3040*/  UMOV UR53, 0x4108010 ;  /* 0x0410801000357882 */ /* 0x000fe20000000000 */
[----:B------:R0:W-:Y:S01]  /*3050*/  UTCHMMA gdesc[UR24], gdesc[UR26], tmem[UR13], tmem[UR32], idesc[UR33], !UPT ;  /* 0x00ff201a180075ea */ /* 0x0001e2000f80000d */
[----:B------:R-:W-:Y:S01]  /*3060*/  UMOV UR9, URZ ;  /* 0x000000ff00097c82 */ /* 0x000fe20008000000 */
        /* <DEDUP_REMOVED lines=8> */
.L_x_13:
[----:B------:R-:W2:Y:S02]  /*30f0*/  SYNCS.PHASECHK.TRANS64.TRYWAIT P3, [UR11+0x8010], RZ ;  /* 0x008010ffff0075a7 */ /* 0x000ea4000806110b */
[----:B--2---:R-:W-:Y:S05]  /*3100*/  @!P3 BRA `(.L_x_14) ;  /* 0x000000200044b947 */ /* 0x004fea0003800000 */
.L_x_23:
[----:B------:R-:W-:Y:S06]  /*3110*/  BAR.SYNC.DEFER_BLOCKING 0x0 ;  /* 0x0000000000007b1d */ /* 0x000fec0000010000 */
[----:B------:R-:W-:Y:S01]  /*3120*/  LDTM.16dp32bit_t0_t15.x16 R4, tmem[UR14+0x100000] ;  /* 0x1000000e000479ee */ /* 0x000fe20008a00000 */
[----:B------:R-:W2:Y:S01]  /*3130*/  LDTM.16dp32bit_t16_t31.x16 R4, tmem[UR14+0x100010] ;  /* 0x1000100e000479ee */ /* 0x000ea20008a20000 */
[----:B------:R-:W3:Y:S01]  /*3140*/  @!P2 SYNCS.CCTL.IV [UR11+0x8010] ;  /* 0x00801000ff00a9b1 */ /* 0x000ee2000800000b */
[----:B------:R-:W-:Y:S01]  /*3150*/  NOP ;  /* 0x0000000000007918 */ /* 0x000fe20000000000 */
[----:B-12---:R-:W-:Y:S01]  /*3160*/  FMUL R68, R4, UR37 ;  /* 0x0000002504447c20 */ /* 0x006fe20008400000 */
[----:B------:R-:W-:Y:S01]  /*3170*/  FMUL R99, R5, UR37 ;  /* 0x0000002505637c20 */ /* 0x000fe20008400000 */
[----:B------:R-:W-:Y:S01]  /*3180*/  FMUL R96, R6, UR37 ;  /* 0x0000002506607c20 */ /* 0x000fe20008400000 */
[----:B------:R-:W-:Y:S01]  /*3190*/  FMUL R98, R7, UR37 ;  /* 0x0000002507627c20 */ /* 0x000fe20008400000 */
[----:B------:R-:W-:-:S03]  /*31a0*/  FMUL R101, R8, UR37 ;  /* 0x0000002508657c20 */ /* 0x000fc60008400000 */
[----:B------:R-:W-:Y:S01]  /*31b0*/  FMNMX3 R96, R68, R99, R96, !PT ;  /* 0x0000006344607276 */ /* 0x000fe20007800060 */
[----:B------:R-:W-:Y:S01]  /*31c0*/  FMUL R68, R9, UR37 ;  /* 0x0000002509447c20 */ /* 0x000fe20008400000 */
[----:B------:R-:W-:Y:S02]  /*31d0*/  FMUL R99, R10, UR37 ;  /* 0x000000250a637c20 */ /* 0x000fe40008400000 */
[----:B------:R-:W-:Y:S01]  /*31e0*/  FMNMX3 R98, R96, R98, R101, !PT ;  /* 0x0000006260627276 */ /* 0x000fe20007800065 */
[----:B------:R-:W-:Y:S01]  /*31f0*/  FMUL R96, R11, UR37 ;  /* 0x000000250b607c20 */ /* 0x000fe20008400000 */
[----:B------:R-:W-:Y:S02]  /*3200*/  FMUL R101, R12, UR37 ;  /* 0x000000250c657c20 */ /* 0x000fe40008400000 */
        /* <DEDUP_REMOVED lines=11> */
[----:B------:R-:W-:-:S04]  /*32c0*/  FMNMX3 R99, R98, R68, R99, !PT ;  /* 0x0000004462637276 */ /* 0x000fc80007800063 */
[----:B------:R-:W-:-:S05]  /*32d0*/  FMNMX R96, R96, R99, !PT ;  /* 0x0000006360607209 */ /* 0x000fca0007800000 */
[----:B------:R-:W1:Y:S02]  /*32e0*/  SHFL.BFLY PT, R99, R96, 0x10, 0x1f ;  /* 0x0e001f0060637f89 */ /* 0x000e6400000e0000 */
[----:B-1----:R-:W-:-:S05]  /*32f0*/  FMNMX R99, R96, R99, !PT ;  /* 0x0000006360637209 */ /* 0x002fca0007800000 */
[----:B---3--:R-:W-:Y:S01]  /*3300*/  @!P5 STS [R26+0x4000], R99 ;  /* 0x004000631a00d388 */ /* 0x008fe20000000800 */
[----:B------:R-:W-:Y:S06]  /*3310*/  BAR.SYNC.DEFER_BLOCKING 0x0 ;  /* 0x0000000000007b1d */ /* 0x000fec0000010000 */
[----:B------:R-:W1:Y:S04]  /*3320*/  @!P6 LDS R82, [R3+0x4000] ;  /* 0x004000000352e984 */ /* 0x000e680000000800 */
[----:B-1----:R-:W1:Y:S02]  /*3330*/  SHFL.BFLY PT, R101, R82, 0x1, 0x1f ;  /* 0x0c201f0052657f89 */ /* 0x002e6400000e0000 */
[----:B-1----:R-:W-:-:S05]  /*3340*/  FMNMX R98, R82, R101, !PT ;  /* 0x0000006552627209 */ /* 0x002fca0007800000 */
[----:B------:R-:W-:Y:S01]  /*3350*/  @P0 STS [R3+0x4000], R98 ;  /* 0x0040006203000388 */ /* 0x000fe20000000800 */
[----:B------:R-:W-:Y:S06]  /*3360*/  BAR.SYNC.DEFER_BLOCKING 0x0 ;  /* 0x0000000000007b1d */ /* 0x000fec0000010000 */
[----:B------:R-:W1:Y:S02]  /*3370*/  LDS R68, [R29+0x4000] ;  /* 0x004000001d447984 */ /* 0x000e640000000800 */
[----:B-1----:R-:W-:-:S05]  /*3380*/  FMNMX R68, R68, R97, !PT ;  /* 0x0000006144447209 */ /* 0x002fca0007800000 */
        /* <DEDUP_REMOVED lines=18> */
[----:B------:R-:W1:Y:S01]  /*34b0*/  MUFU.EX2 R5, R5 ;  /* 0x0000000500057308 */ /* 0x000e620000000800 */
[----:B------:R-:W-:Y:S01]  /*34c0*/  FMUL R96, R11, 1.4426950216293334961 ;  /* 0x3fb8aa3b0b607820 */ /* 0x000fe20000400000 */
[----:B------:R-:W-:Y:S01]  /*34d0*/  FMUL R11, R14, 1.4426950216293334961 ;  /* 0x3fb8aa3b0e0b7820 */ /* 0x000fe20000400000 */
[----:B------:R-:W-:Y:S01]  /*34e0*/  FMUL R10, R10, 1.4426950216293334961 ;  /* 0x3fb8aa3b0a0a7820 */ /* 0x000fe20000400000 */
[--C-:B------:R-:W-:Y:S01]  /*34f0*/  FFMA R13, R13, UR37, -R68.reuse ;  /* 0x000000250d0d7c23 */ /* 0x100fe20008000844 */
[--C-:B------:R-:W-:Y:S01]  /*3500*/  FFMA R15, R15, UR37, -R68.reuse ;  /* 0x000000250f0f7c23 */ /* 0x100fe20008000844 */
[--C-:B------:R-:W-:Y:S01]  /*3510*/  FFMA R16, R16, UR37, -R68.reuse ;  /* 0x0000002510107c23 */ /* 0x100fe20008000844 */
[--C-:B------:R-:W-:Y:S01]  /*3520*/  FFMA R17, R17, UR37, -R68.reuse ;  /* 0x0000002511117c23 */ /* 0x100fe20008000844 */
[----:B------:R-:W2:Y:S01]  /*3530*/  MUFU.EX2 R6, R6 ;  /* 0x0000000600067308 */ /* 0x000ea20000000800 */
[----:B------:R-:W-:Y:S01]  /*3540*/  FMUL R13, R13, 1.4426950216293334961 ;  /* 0x3fb8aa3b0d0d7820 */ /* 0x000fe20000400000 */
[----:B------:R-:W-:Y:S01]  /*3550*/  FMUL R15, R15, 1.4426950216293334961 ;  /* 0x3fb8aa3b0f0f7820 */ /* 0x000fe20000400000 */
[----:B------:R-:W-:Y:S01]  /*3560*/  FMUL R16, R16, 1.4426950216293334961 ;  /* 0x3fb8aa3b10107820 */ /* 0x000fe20000400000 */
[----:B------:R-:W-:Y:S01]  /*3570*/  FMUL R17, R17, 1.4426950216293334961 ;  /* 0x3fb8aa3b11117820 */ /* 0x000fe20000400000 */
[--C-:B------:R-:W-:Y:S01]  /*3580*/  FFMA R18, R18, UR37, -R68.reuse ;  /* 0x0000002512127c23 */ /* 0x100fe20008000844 */
[----:B------:R-:W-:-:S02]  /*3590*/  FFMA R19, R19, UR37, -R68 ;  /* 0x0000002513137c23 */ /* 0x000fc40008000844 */
[----:B------:R-:W3:Y:S01]  /*35a0*/  MUFU.EX2 R99, R99 ;  /* 0x0000006300637308 */ /* 0x000ee20000000800 */
[----:B-1----:R-:W-:Y:S01]  /*35b0*/  FADD R101, R4, R5 ;  /* 0x0000000504657221 */ /* 0x002fe20000000000 */
[----:B------:R-:W-:Y:S01]  /*35c0*/  FMUL R18, R18, 1.4426950216293334961 ;  /* 0x3fb8aa3b12127820 */ /* 0x000fe20000400000 */
[----:B------:R-:W-:-:S05]  /*35d0*/  FMUL R19, R19, 1.4426950216293334961 ;  /* 0x3fb8aa3b13137820 */ /* 0x000fca0000400000 */
[----:B------:R-:W1:Y:S01]  /*35e0*/  MUFU.EX2 R7, R7 ;  /* 0x0000000700077308 */ /* 0x000e620000000800 */
[----:B--2---:R-:W-:-:S07]  /*35f0*/  FADD R14, R6, R101 ;  /* 0x00000065060e7221 */ /* 0x004fce0000000000 */
[----:B------:R-:W2:Y:S01]  /*3600*/  MUFU.EX2 R8, R8 ;  /* 0x0000000800087308 */ /* 0x000ea20000000800 */
[----:B---3--:R-:W-:-:S07]  /*3610*/  FADD R14, R99, R14 ;  /* 0x0000000e630e7221 */ /* 0x008fce0000000000 */
[----:B------:R-:W3:Y:S01]  /*3620*/  MUFU.EX2 R9, R9 ;  /* 0x0000000900097308 */ /* 0x000ee20000000800 */
[----:B-1----:R-:W-:-:S07]  /*3630*/  FADD R101, R7, R14 ;  /* 0x0000000e07657221 */ /* 0x002fce0000000000 */
[----:B------:R-:W1:Y:S01]  /*3640*/  MUFU.EX2 R12, R96 ;  /* 0x00000060000c7308 */ /* 0x000e620000000800 */
[----:B--2---:R-:W-:-:S07]  /*3650*/  FADD R14, R8, R101 ;  /* 0x00000065080e7221 */ /* 0x004fce0000000000 */
[----:B------:R-:W2:Y:S01]  /*3660*/  MUFU.EX2 R10, R10 ;  /* 0x0000000a000a7308 */ /* 0x000ea20000000800 */
[----:B---3--:R-:W-:-:S07]  /*3670*/  FADD R101, R9, R14 ;  /* 0x0000000e09657221 */ /* 0x008fce0000000000 */
[----:B------:R-:W3:Y:S01]  /*3680*/  MUFU.EX2 R13, R13 ;  /* 0x0000000d000d7308 */ /* 0x000ee20000000800 */
[----:B-1----:R-:W-:-:S07]  /*3690*/  FADD R101, R12, R101 ;  /* 0x000000650c657221 */ /* 0x002fce0000000000 */
[----:B------:R-:W1:Y:S01]  /*36a0*/  MUFU.EX2 R11, R11 ;  /* 0x0000000b000b7308 */ /* 0x000e620000000800 */
[----:B--2---:R-:W-:Y:S01]  /*36b0*/  FADD R14, R10, R101 ;  /* 0x000000650a0e7221 */ /* 0x004fe20000000000 */
[----:B------:R-:W-:Y:S01]  /*36c0*/  IMAD.U32 R101, R85, -0x80000000, RZ ;  /* 0x8000000055657824 */ /* 0x000fe200078e00ff */
[----:B------:R-:W-:Y:S06]  /*36d0*/  BAR.SYNC.DEFER_BLOCKING 0x0 ;  /* 0x0000000000007b1d */ /* 0x000fec0000010000 */
[----:B------:R1:W2:Y:S01]  /*36e0*/  MUFU.EX2 R98, R15 ;  /* 0x0000000f00627308 */ /* 0x0002a20000000800 */
[----:B---3--:R-:W-:-:S07]  /*36f0*/  FADD R14, R13, R14 ;  /* 0x0000000e0d0e7221 */ /* 0x008fce0000000000 */
[----:B------:R-:W3:Y:S01]  /*3700*/  MUFU.EX2 R96, R16 ;  /* 0x0000001000607308 */ /* 0x000ee20000000800 */
[----:B-1----:R-:W-:-:S07]  /*3710*/  FADD R15, R11, R14 ;  /* 0x0000000e0b0f7221 */ /* 0x002fce0000000000 */
[----:B------:R-:W1:Y:S01]  /*3720*/  MUFU.EX2 R123, R17 ;  /* 0x00000011007b7308 */ /* 0x000e620000000800 */
[----:B--2---:R-:W-:-:S07]  /*3730*/  FADD R15, R98, R15 ;  /* 0x0000000f620f7221 */ /* 0x004fce0000000000 */
[----:B------:R-:W2:Y:S01]  /*3740*/  MUFU.EX2 R125, R18 ;  /* 0x00000012007d7308 */ /* 0x000ea20000000800 */
[----:B---3--:R-:W-:-:S07]  /*3750*/  FADD R14, R96, R15 ;  /* 0x0000000f600e7221 */ /* 0x008fce0000000000 */
[----:B------:R3:W4:Y:S01]  /*3760*/  MUFU.EX2 R110, R19 ;  /* 0x00000013006e7308 */ /* 0x0007220000000800 */
[----:B-1----:R-:W-:-:S04]  /*3770*/  FADD R14, R123, R14 ;  /* 0x0000000e7b0e7221 */ /* 0x002fc80000000000 */
[----:B--2---:R-:W-:Y:S01]  /*3780*/  FADD R15, R125, R14 ;  /* 0x0000000e7d0f7221 */ /* 0x004fe20000000000 */
[----:B---3--:R-:W-:-:S04]  /*3790*/  IMAD.WIDE R18, R83, 0x2, R54 ;  /* 0x0000000253127825 */ /* 0x008fc800078e0236 */
[----:B----4-:R-:W-:-:S05]  /*37a0*/  FADD R15, R110, R15 ;  /* 0x0000000f6e0f7221 */ /* 0x010fca0000000000 */
[----:B------:R-:W1:Y:S02]  /*37b0*/  SHFL.BFLY PT, R14, R15, 0x10, 0x1f ;  /* 0x0e001f000f0e7f89 */ /* 0x000e6400000e0000 */
[----:B-1----:R-:W-:Y:S01]  /*37c0*/  FADD R103, R15, R14 ;  /* 0x0000000e0f677221 */ /* 0x002fe20000000000 */
[----:B------:R-:W-:-:S04]  /*37d0*/  IMAD.WIDE R14, R83, 0x2, R46 ;  /* 0x00000002530e7825 */ /* 0x000fc800078e022e */
[----:B------:R-:W-:Y:S01]  /*37e0*/  @!P5 STS [R26+0x4000], R103 ;  /* 0x004000671a00d388 */ /* 0x000fe20000000800 */
[----:B------:R-:W-:Y:S06]  /*37f0*/  BAR.SYNC.DEFER_BLOCKING 0x0 ;  /* 0x0000000000007b1d */ /* 0x000fec0000010000 */
[----:B------:R-:W1:Y:S04]  /*3800*/  @!P6 LDS R84, [R3+0x4000] ;  /* 0x004000000354e984 */ /* 0x000e680000000800 */
[----:B-1----:R-:W1:Y:S02]  /*3810*/  SHFL.BFLY PT, R17, R84, 0x1, 0x1f ;  /* 0x0c201f0054117f89 */ /* 0x002e6400000e0000 */
[----:B-1----:R-:W-:Y:S01]  /*3820*/  FADD R100, R84, R17 ;  /* 0x0000001154647221 */ /* 0x002fe20000000000 */
[----:B------:R-:W-:-:S04]  /*3830*/  IMAD.WIDE R16, R83, 0x2, R50 ;  /* 0x0000000253107825 */ /* 0x000fc800078e0232 */
[----:B------:R1:W-:Y:S01]  /*3840*/  @P0 STS [R3+0x4000], R100 ;  /* 0x0040006403000388 */ /* 0x0003e20000000800 */
[----:B------:R-:W-:Y:S06]  /*3850*/  BAR.SYNC.DEFER_BLOCKING 0x0 ;  /* 0x0000000000007b1d */ /* 0x000fec0000010000 */
[----:B------:R1:W2:Y:S01]  /*3860*/  LDS R85, [R29+0x4000] ;  /* 0x004000001d557984 */ /* 0x0002a20000000800 */
[----:B------:R-:W3:Y:S02]  /*3870*/  SYNCS.PHASECHK.TRANS64.TRYWAIT P3, [UR15], R101 ;  /* 0x00000065ff0075a7 */ /* 0x000ee4000806110f */
[----:B-123--:R-:W-:Y:S05]  /*3880*/  @!P3 BRA `(.L_x_15) ;  /* 0x000000180070b947 */ /* 0x00efea0003800000 */
.L_x_24:
[C---:B------:R-:W-:Y:S01]  /*3890*/  IMAD.WIDE R104, R83.reuse, 0x2, R22 ;  /* 0x0000000253687825 */ /* 0x040fe200078e0216 */
[----:B------:R-:W2:Y:S03]  /*38a0*/  LDG.E.U16 R107, desc[UR30][R18.64] ;  /* 0x0000001e126b7981 */ /* 0x000ea6000c1e1500 */
[C---:B------:R-:W-:Y:S01]  /*38b0*/  IMAD.WIDE R102, R83.reuse, 0x2, R52 ;  /* 0x0000000253667825 */ /* 0x040fe200078e0234 */
[----:B------:R1:W3:Y:S03]  /*38c0*/  LDG.E.U16 R121, desc[UR30][R104.64] ;  /* 0x0000001e68797981 */ /* 0x0002e6000c1e1500 */
[C---:B------:R-:W-:Y:S01]  /*38d0*/  IMAD.WIDE R100, R83.reuse, 0x2, R48 ;  /* 0x0000000253647825 */ /* 0x040fe200078e0230 */
[----:B------:R-:W4:Y:S03]  /*38e0*/  LDG.E.U16 R109, desc[UR30][R16.64] ;  /* 0x0000001e106d7981 */ /* 0x000f26000c1e1500 */
[C---:B------:R-:W-:Y:S01]  /*38f0*/  IMAD.WIDE R112, R83.reuse, 0x2, R42 ;  /* 0x0000000253707825 */ /* 0x040fe200078e022a */
[----:B------:R5:W4:Y:S03]  /*3900*/  LDG.E.U16 R111, desc[UR30][R14.64] ;  /* 0x0000001e0e6f7981 */ /* 0x000b26000c1e1500 */
[C---:B------:R-:W-:Y:S01]  /*3910*/  IMAD.WIDE R114, R83.reuse, 0x2, R38 ;  /* 0x0000000253727825 */ /* 0x040fe200078e0226 */
[----:B------:R-:W4:Y:S03]  /*3920*/  LDG.E.U16 R106, desc[UR30][R102.64] ;  /* 0x0000001e666a7981 */ /* 0x000f26000c1e1500 */
[C---:B------:R-:W-:Y:S01]  /*3930*/  IMAD.WIDE R116, R83.reuse, 0x2, R34 ;  /* 0x0000000253747825 */ /* 0x040fe200078e0222 */
[----:B------:R0:W4:Y:S03]  /*3940*/  LDG.E.U16 R108, desc[UR30][R100.64] ;  /* 0x0000001e646c7981 */ /* 0x000126000c1e1500 */
[C---:B------:R-:W-:Y:S01]  /*3950*/  IMAD.WIDE R118, R83.reuse, 0x2, R30 ;  /* 0x0000000253767825 */ /* 0x040fe200078e021e */
[----:B------:R-:W4:Y:S03]  /*3960*/  LDG.E.U16 R113, desc[UR30][R112.64] ;  /* 0x0000001e70717981 */ /* 0x000f26000c1e1500 */
[C---:B-1----:R-:W-:Y:S01]  /*3970*/  IMAD.WIDE R104, R83.reuse, 0x2, R24 ;  /* 0x0000000253687825 */ /* 0x042fe200078e0218 */
[----:B------:R-:W4:Y:S03]  /*3980*/  LDG.E.U16 R115, desc[UR30][R114.64] ;  /* 0x0000001e72737981 */ /* 0x000f26000c1e1500 */
[C---:B-----5:R-:W-:Y:S01]  /*3990*/  IMAD.WIDE R14, R83.reuse, 0x2, R44 ;  /* 0x00000002530e7825 */ /* 0x060fe200078e022c */
[----:B------:R-:W5:Y:S03]  /*39a0*/  LDG.E.U16 R117, desc[UR30][R116.64] ;  /* 0x0000001e74757981 */ /* 0x000f66000c1e1500 */
[C---:B------:R-:W-:Y:S01]  /*39b0*/  IMAD.WIDE R16, R83.reuse, 0x2, R40 ;  /* 0x0000000253107825 */ /* 0x040fe200078e0228 */
[----:B------:R-:W5:Y:S03]  /*39c0*/  LDG.E.U16 R119, desc[UR30][R118.64] ;  /* 0x0000001e76777981 */ /* 0x000f66000c1e1500 */
[C---:B------:R-:W-:Y:S01]  /*39d0*/  IMAD.WIDE R18, R83.reuse, 0x2, R36 ;  /* 0x0000000253127825 */ /* 0x040fe200078e0224 */
[----:B------:R-:W5:Y:S03]  /*39e0*/  LDG.E.U16 R112, desc[UR30][R14.64] ;  /* 0x0000001e0e707981 */ /* 0x000f66000c1e1500 */
[C---:B0-----:R-:W-:Y:S01]  /*39f0*/  IMAD.WIDE R100, R83.reuse, 0x2, R32 ;  /* 0x0000000253647825 */ /* 0x041fe200078e0220 */
[----:B------:R-:W5:Y:S03]  /*3a00*/  LDG.E.U16 R114, desc[UR30][R16.64] ;  /* 0x0000001e10727981 */ /* 0x000f66000c1e1500 */
[----:B------:R-:W-:Y:S01]  /*3a10*/  IMAD.WIDE R102, R83, 0x2, R20 ;  /* 0x0000000253667825 */ /* 0x000fe200078e0214 */
[----:B------:R-:W5:Y:S04]  /*3a20*/  LDG.E.U16 R116, desc[UR30][R18.64] ;  /* 0x0000001e12747981 */ /* 0x000f68000c1e1500 */
[----:B------:R-:W5:Y:S04]  /*3a30*/  LDG.E.U16 R118, desc[UR30][R100.64] ;  /* 0x0000001e64767981 */ /* 0x000f68000c1e1500 */
[----:B------:R-:W5:Y:S04]  /*3a40*/  LDG.E.U16 R120, desc[UR30][R102.64] ;  /* 0x0000001e66787981 */ /* 0x000f68000c1e1500 */
[----:B------:R-:W5:Y:S01]  /*3a50*/  LDG.E.U16 R104, desc[UR30][R104.64] ;  /* 0x0000001e68687981 */ /* 0x000f62000c1e1500 */
[----:B------:R-:W-:-:S02]  /*3a60*/  F2FP.F16.F32.PACK_AB R4, R5, R4 ;  /* 0x000000040504723e */ /* 0x000fc400000000ff */
[----:B------:R-:W-:Y:S02]  /*3a70*/  F2FP.F16.F32.PACK_AB R5, R99, R6 ;  /* 0x000000066305723e */ /* 0x000fe400000000ff */
[----:B------:R-:W-:Y:S02]  /*3a80*/  F2FP.F16.F32.PACK_AB R6, R8, R7 ;  /* 0x000000070806723e */ /* 0x000fe400000000ff */
[----:B------:R-:W-:Y:S02]  /*3a90*/  F2FP.F16.F32.PACK_AB R7, R12, R9 ;  /* 0x000000090c07723e */ /* 0x000fe400000000ff */
[----:B------:R-:W-:Y:S02]  /*3aa0*/  F2FP.F16.F32.PACK_AB R8, R13, R10 ;  /* 0x0000000a0d08723e */ /* 0x000fe400000000ff */
[----:B------:R-:W-:Y:S02]  /*3ab0*/  F2FP.F16.F32.PACK_AB R9, R98, R11 ;  /* 0x0000000b6209723e */ /* 0x000fe400000000ff */
[----:B------:R-:W-:-:S02]  /*3ac0*/  F2FP.F16.F32.PACK_AB R10, R123, R96 ;  /* 0x000000607b0a723e */ /* 0x000fc400000000ff */
[----:B------:R-:W-:Y:S01]  /*3ad0*/  F2FP.F16.F32.PACK_AB R11, R110, R125 ;  /* 0x0000007d6e0b723e */ /* 0x000fe200000000ff */
[----:B------:R-:W-:-:S03]  /*3ae0*/  FADD R96, -R68, R97 ;  /* 0x0000006144607221 */ /* 0x000fc60000000100 */
[----:B------:R-:W-:Y:S01]  /*3af0*/  STTM.16dp32bit_t0_t15.x8 tmem[UR22], R4 ;  /* 0x00000004000079ed */ /* 0x000fe20008980016 */
[----:B------:R-:W-:Y:S01]  /*3b00*/  STTM.16dp32bit_t16_t31.x8 tmem[UR22+0x8], R4 ;  /* 0x00000804000079ed */ /* 0x000fe200089a0016 */
[----:B------:R-:W-:-:S06]  /*3b10*/  FMUL R96, R96, 1.4426950216293334961 ;  /* 0x3fb8aa3b60607820 */ /* 0x000fcc0000400000 */
[----:B------:R-:W0:Y:S01]  /*3b20*/  MUFU.EX2 R96, R96 ;  /* 0x0000006000607308 */ /* 0x000e220000000800 */
[----:B------:R-:W-:Y:S01]  /*3b30*/  ULEA UR15, UR36, UR11, 0x3 ;  /* 0x0000000b240f7291 */ /* 0x000fe2000f8e18ff */
[----:B------:R-:W-:-:S03]  /*3b40*/  UMOV UR5, UR6 ;  /* 0x0000000600057c82 */ /* 0x000fc60008000000 */
[----:B------:R-:W-:Y:S01]  /*3b50*/  UIADD3 UR15, UPT, UPT, UR15, 0x8000, URZ ;  /* 0x000080000f0f7890 */ /* 0x000fe2000fffe0ff */
[----:B--2---:R1:W-:Y:S04]  /*3b60*/  STS.U16 [R28+UR11+0x6000], R107 ;  /* 0x0060006b1c007988 */ /* 0x0043e8000800040b */
[----:B---3--:R1:W-:Y:S04]  /*3b70*/  STS.U16 [R28+UR11+0x7c00], R121 ;  /* 0x007c00791c007988 */ /* 0x0083e8000800040b */
[----:B----4-:R1:W-:Y:S04]  /*3b80*/  STS.U16 [R28+UR11+0x6400], R109 ;  /* 0x0064006d1c007988 */ /* 0x0103e8000800040b */
[----:B------:R1:W-:Y:S04]  /*3b90*/  STS.U16 [R28+UR11+0x6800], R111 ;  /* 0x0068006f1c007988 */ /* 0x0003e8000800040b */
[----:B------:R1:W-:Y:S04]  /*3ba0*/  STS.U16 [R28+UR11+0x6c00], R113 ;  /* 0x006c00711c007988 */ /* 0x0003e8000800040b */
[----:B------:R1:W-:Y:S04]  /*3bb0*/  STS.U16 [R28+UR11+0x7000], R115 ;  /* 0x007000731c007988 */ /* 0x0003e8000800040b */
        /* <DEDUP_REMOVED lines=10> */
[----:B------:R-:W2:Y:S02]  /*3c60*/  FENCE.VIEW.ASYNC.T ;  /* 0x00000000000073c6 */ /* 0x000ea40000000200 */
[----:B--2---:R-:W-:Y:S06]  /*3c70*/  BAR.SYNC.DEFER_BLOCKING 0x0 ;  /* 0x0000000000007b1d */ /* 0x004fec0000010000 */
[----:B------:R-:W-:Y:S01]  /*3c80*/  LDTM.16dp32bit_t0_t15.x16 R4, tmem[UR14] ;  /* 0x0000000e000479ee */ /* 0x000fe20008a00000 */
[----:B------:R-:W0:Y:S01]  /*3c90*/  LDTM.16dp32bit_t16_t31.x16 R4, tmem[UR14+0x10] ;  /* 0x0000100e000479ee */ /* 0x000e220008a20000 */
[----:B------:R-:W-:Y:S01]  /*3ca0*/  NOP ;  /* 0x0000000000007918 */ /* 0x000fe20000000000 */
[C---:B0-----:R-:W-:Y:S01]  /*3cb0*/  FMUL R4, R96.reuse, R4 ;  /* 0x0000000460047220 */ /* 0x041fe20000400000 */
        /* <DEDUP_REMOVED lines=16> */
[----:B------:R1:W-:Y:S01]  /*3dc0*/  STTM.16dp32bit_t16_t31.x16 tmem[UR14+0x10], R4 ;  /* 0x00001004000079ed */ /* 0x0003e20008a2000e */
[----:B------:R-:W0:Y:S02]  /*3dd0*/  FENCE.VIEW.ASYNC.T ;  /* 0x00000000000073c6 */ /* 0x000e240000000200 */
[----:B0-----:R-:W-:Y:S06]  /*3de0*/  BAR.SYNC.DEFER_BLOCKING 0x0 ;  /* 0x0000000000007b1d */ /* 0x001fec0000010000 */
[----:B------:R0:W-:Y:S06]  /*3df0*/  MEMBAR.ALL.CTA ;  /* 0x0000000000007992 */ /* 0x0001ec0000008000 */
[----:B0-----:R-:W0:Y:S02]  /*3e00*/  FENCE.VIEW.ASYNC.S ;  /* 0x00000000000073c6 */ /* 0x001e240000000000 */
[----:B0-----:R-:W-:Y:S06]  /*3e10*/  BAR.SYNC.DEFER_BLOCKING 0x0 ;  /* 0x0000000000007b1d */ /* 0x001fec0000010000 */
[----:B------:R-:W-:Y:S05]  /*3e20*/  BRA.U UP1, `(.L_x_16) ;  /* 0x0000000101547547 */ /* 0x000fea000b800000 */
[----:B------:R-:W-:Y:S02]  /*3e30*/  UIADD3 UR25, UPT, UPT, UR12, 0x48, URZ ;  /* 0x000000480c197890 */ /* 0x000fe4000fffe0ff */
[----:B------:R-:W-:Y:S02]  /*3e40*/  UIADD3 UR27, UPT, UPT, UR12, 0x50, URZ ;  /* 0x000000500c1b7890 */ /* 0x000fe4000fffe0ff */
        /* <DEDUP_REMOVED lines=19> */
.L_x_16:
[----:B------:R-:W-:Y:S01]  /*3f80*/  UIADD3 UR36, UPT, UPT, UR36, 0x1, URZ ;  /* 0x0000000124247890 */ /* 0x000fe2000fffe0ff */
[----:B------:R-:W-:Y:S01]  /*3f90*/  FFMA R80, R96, R80, R85 ;  /* 0x0000005060507223 */ /* 0x000fe20000000055 */
[----:B------:R-:W-:Y:S01]  /*3fa0*/  UIADD3 UR4, UPT, UPT, UR4, 0x40, URZ ;  /* 0x0000004004047890 */ /* 0x000fe2000fffe0ff */
[----:B------:R-:W-:Y:S01]  /*3fb0*/  IADD3 R83, PT, PT, R83, UR23, RZ ;  /* 0x0000001753537c10 */ /* 0x000fe2000fffe0ff */
[----:B------:R-:W-:Y:S01]  /*3fc0*/  UISETP.GT.AND UP2, UPT, UR36, 0x1, UPT ;  /* 0x000000012400788c */ /* 0x000fe2000bf44270 */
[----:B------:R-:W-:Y:S01]  /*3fd0*/  IMAD.IADD R81, R69, 0x1, R81 ;  /* 0x0000000145517824 */ /* 0x000fe200078e0251 */
[----:B------:R-:W-:Y:S01]  /*3fe0*/  MOV R97, R68 ;  /* 0x0000004400617202 */ /* 0x000fe20000000f00 */
[----:B------:R-:W-:Y:S01]  /*3ff0*/  IMAD.U32 R85, RZ, RZ, UR5 ;  /* 0x00000005ff557e24 */ /* 0x000fe2000f8e00ff */
[----:B0-----:R-:W-:Y:S02]  /*4000*/  USEL UR6, URZ, 0x1, !UP2 ;  /* 0x00000001ff067887 */ /* 0x001fe4000d000000 */
[----:B------:R-:W-:-:S02]  /*4010*/  USEL UR36, UR36, URZ, !UP2 ;  /* 0x000000ff24247287 */ /* 0x000fc4000d000000 */
[----:B------:R-:W-:Y:S02]  /*4020*/  UISETP.GE.AND UP2, UPT, UR4, UR21, UPT ;  /* 0x000000150400728c */ /* 0x000fe4000bf46270 */
[----:B------:R-:W-:-:S07]  /*4030*/  ULOP3.LUT UR6, UR5, UR6, URZ, 0x3c, !UPT ;  /* 0x0000000605067292 */ /* 0x000fce000f8e3cff */
[----:B------:R-:W-:Y:S05]  /*4040*/  BRA.U !UP2, `(.L_x_17) ;  /* 0xffffffe90af07547 */ /* 0x000fea000b83ffff */
.L_x_12:
[----:B-1----:R-:W1:Y:S01]  /*4050*/  LDCU UR4, c[0x0][0x3f0] ;  /* 0x00007e00ff0477ac */ /* 0x002e620008000800 */
[----:B------:R-:W-:Y:S01]  /*4060*/  IMAD.SHL.U32 R3, R0, 0x20, RZ ;  /* 0x0000002000037824 */ /* 0x000fe200078e00ff */
[----:B------:R-:W-:Y:S01]  /*4070*/  FSETP.GEU.AND P4, PT, R80, 1.175494350822287508e-38, PT ;  /* 0x008000005000780b */ /* 0x000fe20003f8e000 */
[----:B0---4-:R-:W-:Y:S01]  /*4080*/  IMAD.SHL.U32 R4, R0, 0x10, RZ ;  /* 0x0000001000047824 */ /* 0x011fe200078e00ff */
[----:B------:R-:W-:Y:S02]  /*4090*/  SHF.R.S32.HI R5, RZ, 0x5, R0 ;  /* 0x00000005ff057819 */ /* 0x000fe40000011400 */
[----:B------:R-:W-:Y:S02]  /*40a0*/  LOP3.LUT R3, R3, 0x300, RZ, 0xc0, !PT ;  /* 0x0000030003037812 */ /* 0x000fe400078ec0ff */
[----:B------:R-:W-:Y:S02]  /*40b0*/  SGXT R5, R5, 0x1 ;  /* 0x000000010505781a */ /* 0x000fe40000000200 */
[----:B------:R-:W-:Y:S01]  /*40c0*/  LOP3.LUT R6, R3, 0x870, R4, 0xf8, !PT ;  /* 0x0000087003067812 */ /* 0x000fe200078ef804 */
[C---:B------:R-:W-:Y:S01]  /*40d0*/  FMUL R3, R80.reuse, 8388608 ;  /* 0x4b00000050037820 */ /* 0x040fe20000400000 */
[----:B------:R-:W-:-:S02]  /*40e0*/  FSETP.GT.AND P3, PT, |R80|, 8.50705917302346158658e+37, PT ;  /* 0x7e8000005000780b */ /* 0x000fc40003f64200 */
[----:B------:R-:W-:Y:S02]  /*40f0*/  LOP3.LUT R24, R6, 0x1040, R5, 0x78, !PT ;  /* 0x0000104006187812 */ /* 0x000fe400078e7805 */
[----:B------:R-:W-:Y:S01]  /*4100*/  FSEL R31, R3, R80, !P4 ;  /* 0x00000050031f7208 */ /* 0x000fe20006000000 */
[----:B-1----:R-:W-:Y:S01]  /*4110*/  UISETP.GE.AND UP0, UPT, UR4, 0x1, UPT ;  /* 0x000000010400788c */ /* 0x002fe2000bf06270 */
[----:B------:R-:W-:Y:S02]  /*4120*/  SHF.R.S32.HI R21, RZ, 0x2, R0 ;  /* 0x00000002ff157819 */ /* 0x000fe40000011400 */
[----:B------:R-:W-:Y:S01]  /*4130*/  SHF.L.U32 R22, R0, 0x2, RZ ;  /* 0x0000000200167819 */ /* 0x000fe200000006ff */
[----:B------:R-:W-:Y:S01]  /*4140*/  VIADD R3, R31, 0xc0cafb0d ;  /* 0xc0cafb0d1f037836 */ /* 0x000fe20000000000 */
[----:B------:R-:W-:-:S04]  /*4150*/  LOP3.LUT R29, R4, 0x30, RZ, 0xc0, !PT ;  /* 0x00000030041d7812 */ /* 0x000fc800078ec0ff */
[----:B------:R-:W-:Y:S05]  /*4160*/  BRA.U !UP0, `(.L_x_18) ;  /* 0x0000000108107547 */ /* 0x000fea000b800000 */
[----:B------:R-:W-:-:S06]  /*4170*/  USHF.L.U32 UR5, UR5, 0x1f, URZ ;  /* 0x0000001f05057899 */ /* 0x000fcc00080006ff */
[----:B------:R-:W-:-:S04]  /*4180*/  IMAD.U32 R4, RZ, RZ, UR5 ;  /* 0x00000005ff047e24 */ /* 0x000fc8000f8e00ff */
[----:B------:R-:W0:Y:S02]  /*4190*/  SYNCS.PHASECHK.TRANS64.TRYWAIT P0, [UR15], R4 ;  /* 0x00000004ff0075a7 */ /* 0x000e24000800110f */
[----:B0-----:R-:W-:Y:S05]  /*41a0*/  @!P0 BRA `(.L_x_19) ;  /* 0x0000001000348947 */ /* 0x001fea0003800000 */
.L_x_18:
[----:B------:R-:W-:Y:S01]  /*41b0*/  BAR.SYNC.DEFER_BLOCKING 0x0 ;  /* 0x0000000000007b1d */ /* 0x000fe20000010000 */
[C---:B------:R-:W-:Y:S01]  /*41c0*/  FSETP.GEU.AND P0, PT, |R80|.reuse, 1.175494350822287508e-38, PT ;  /* 0x008000005000780b */ /* 0x040fe20003f0e200 */
[----:B------:R-:W-:Y:S01]  /*41d0*/  @P3 FMUL R80, R80, 0.25 ;  /* 0x3e80000050503820 */ /* 0x000fe20000400000 */
[----:B------:R-:W-:Y:S01]  /*41e0*/  LOP3.LUT R20, R3, 0xff800000, RZ, 0xc0, !PT ;  /* 0xff80000003147812 */ /* 0x000fe200078ec0ff */
[----:B--2---:R-:W-:Y:S01]  /*41f0*/  HFMA2 R28, -RZ, RZ, 1.443359375, -0.2030029296875 ;  /* 0x3dc6b27fff1c7431 */ /* 0x004fe200000001ff */
[----:B------:R-:W-:-:S03]  /*4200*/  SGXT R21, R21, 0x1 ;  /* 0x000000011515781a */ /* 0x000fc60000000200 */
[----:B------:R-:W0:Y:S01]  /*4210*/  LDC R36, c[0x0][0x3e8] ;  /* 0x0000fa00ff247b82 */ /* 0x000e220000000800 */
[----:B------:R-:W-:Y:S01]  /*4220*/  LOP3.LUT R22, R29, 0x3c0, R22, 0xf8, !PT ;  /* 0x000003c01d167812 */ /* 0x000fe200078ef816 */
[----:B------:R-:W-:Y:S01]  /*4230*/  IMAD.IADD R3, R31, 0x1, -R20 ;  /* 0x000000011f037824 */ /* 0x000fe200078e0a14 */
[----:B------:R-:W-:Y:S01]  /*4240*/  I2FP.F32.S32 R20, R20 ;  /* 0x0000001400147245 */ /* 0x000fe20000201400 */
[----:B------:R-:W1:Y:S01]  /*4250*/  LDCU.64 UR4, c[0x0][0x3e0] ;  /* 0x00007c00ff0477ac */ /* 0x000e620008000a00 */
[----:B------:R-:W-:Y:S01]  /*4260*/  LOP3.LUT R26, R22, 0x1040, R21, 0x78, !PT ;  /* 0x00001040161a7812 */ /* 0x000fe200078e7815 */
[----:B------:R-:W-:Y:S01]  /*4270*/  FADD R21, R3, -1 ;  /* 0xbf80000003157421 */ /* 0x000fe20000000000 */
[----:B------:R-:W-:Y:S01]  /*4280*/  FSEL R3, RZ, -23, P4 ;  /* 0xc1b80000ff037808 */ /* 0x000fe20002000000 */
[----:B------:R-:W-:Y:S01]  /*4290*/  @!P0 FMUL R80, R80, 16777216 ;  /* 0x4b80000050508820 */ /* 0x000fe20000400000 */
[C---:B------:R-:W-:Y:S01]  /*42a0*/  IMAD.SHL.U32 R22, R0.reuse, 0x80, RZ ;  /* 0x0000008000167824 */ /* 0x040fe200078e00ff */
[----:B------:R-:W-:Y:S01]  /*42b0*/  SHF.L.U32 R23, R0, 0x1, RZ ;  /* 0x0000000100177819 */ /* 0x000fe200000006ff */
[----:B------:R-:W2:Y:S01]  /*42c0*/  LDC.64 R34, c[0x0][0x398] ;  /* 0x0000e600ff227b82 */ /* 0x000ea20000000a00 */
[----:B------:R-:W-:-:S02]  /*42d0*/  FFMA.FTZ R3, R20, 1.1920928955078125e-07, R3 ;  /* 0x3400000014037823 */ /* 0x000fc40000010003 */
[----:B------:R-:W3:Y:S01]  /*42e0*/  MUFU.RCP R20, R80 ;  /* 0x0000005000147308 */ /* 0x000ee20000001000 */
[----:B------:R-:W-:Y:S02]  /*42f0*/  LOP3.LUT R23, R23, 0x80, RZ, 0xc0, !PT ;  /* 0x0000008017177812 */ /* 0x000fe400078ec0ff */
[----:B------:R-:W-:Y:S01]  /*4300*/  LOP3.LUT R25, R22, 0x400, RZ, 0xc0, !PT ;  /* 0x0000040016197812 */ /* 0x000fe200078ec0ff */
[C---:B------:R-:W-:Y:S01]  /*4310*/  FFMA.FTZ R22, R21.reuse, R28, -0.16845393180847167969 ;  /* 0xbe2c7f3015167423 */ /* 0x040fe2000001001c */
[----:B------:R-:W4:Y:S02]  /*4320*/  @!P2 SYNCS.CCTL.IV [UR11+0x8000] ;  /* 0x00800000ff00a9b1 */ /* 0x000f24000800000b */
[----:B----4-:R-:W-:Y:S01]  /*4330*/  BAR.SYNC.DEFER_BLOCKING 0x0 ;  /* 0x0000000000007b1d */ /* 0x010fe20000010000 */
[----:B------:R-:W-:Y:S01]  /*4340*/  IADD3 R28, PT, PT, R24, UR11, R23 ;  /* 0x0000000b181c7c10 */ /* 0x000fe2000fffe017 */
[----:B------:R-:W-:Y:S01]  /*4350*/  FFMA.FTZ R22, R21, R22, 0.1716887056827545166 ;  /* 0x3e2fcf2a15167423 */ /* 0x000fe20000010016 */
[----:B------:R-:W-:Y:S01]  /*4360*/  IADD3 R30, PT, PT, R26, UR11, R25 ;  /* 0x0000000b1a1e7c10 */ /* 0x000fe2000fffe019 */
[----:B-1----:R-:W-:-:S02]  /*4370*/  UIMAD UR4, UR10, UR4, URZ ;  /* 0x000000040a0472a4 */ /* 0x002fc4000f8e02ff */
[C---:B------:R-:W-:Y:S01]  /*4380*/  FFMA.FTZ R22, R21.reuse, R22, -0.17900948226451873779 ;  /* 0xbe374e4315167423 */ /* 0x040fe20000010016 */
[----:B------:R-:W-:Y:S01]  /*4390*/  LDTM.16dp32bit_t0_t15.x16 R4, tmem[UR14] ;  /* 0x0000000e000479ee */ /* 0x000fe20008a00000 */
[----:B------:R-:W1:Y:S01]  /*43a0*/  LDTM.16dp32bit_t16_t31.x16 R4, tmem[UR14+0x10] ;  /* 0x0000100e000479ee */ /* 0x000e620008a20000 */
[----:B------:R-:W-:Y:S01]  /*43b0*/  USHF.L.U32 UR6, UR4, 0x1, URZ ;  /* 0x0000000104067899 */ /* 0x000fe200080006ff */
[----:B------:R-:W-:-:S04]  /*43c0*/  FFMA.FTZ R22, R21, R22, 0.20512372255325317383 ;  /* 0x3e520bf415167423 */ /* 0x000fc80000010016 */
[----:B------:R-:W-:-:S04]  /*43d0*/  FFMA.FTZ R22, R21, R22, -0.24046532809734344482 ;  /* 0xbe763c8b15167423 */ /* 0x000fc80000010016 */
[----:B------:R-:W-:-:S04]  /*43e0*/  FFMA.FTZ R22, R21, R22, 0.28857114911079406738 ;  /* 0x3e93bf9915167423 */ /* 0x000fc80000010016 */
[C---:B------:R-:W-:Y:S01]  /*43f0*/  FFMA.FTZ R22, R21.reuse, R22, -0.36067417263984680176 ;  /* 0xbeb8aa4915167423 */ /* 0x040fe20000010016 */
[----:B------:R-:W4:Y:S01]  /*4400*/  @!P2 SYNCS.CCTL.IV [UR11+0x8008] ;  /* 0x00800800ff00a9b1 */ /* 0x000f22000800000b */
[----:B------:R-:W-:Y:S02]  /*4410*/  NOP ;  /* 0x0000000000007918 */ /* 0x000fe40000000000 */
[----:B------:R-:W-:Y:S01]  /*4420*/  FFMA.FTZ R22, R21, R22, 0.48089820146560668945 ;  /* 0x3ef6384a15167423 */ /* 0x000fe20000010016 */
[----:B------:R-:W-:-:S03]  /*4430*/  FSETP.NEU.AND P2, PT, R31, RZ, PT ;  /* 0x000000ff1f00720b */ /* 0x000fc60003f4d000 */
[----:B------:R-:W-:Y:S01]  /*4440*/  FFMA.FTZ R22, R21, R22, -0.72134751081466674805 ;  /* 0xbf38aa3b15167423 */ /* 0x000fe20000010016 */
[----:B-1----:R-:W-:Y:S01]  /*4450*/  @P3 FMUL R16, R16, 0.25 ;  /* 0x3e80000010103820 */ /* 0x002fe20000400000 */
[----:B------:R-:W-:Y:S01]  /*4460*/  @P3 FMUL R17, R17, 0.25 ;  /* 0x3e80000011113820 */ /* 0x000fe20000400000 */
        /* <DEDUP_REMOVED lines=14> */
[----:B------:R-:W-:Y:S01]  /*4550*/  @!P0 FMUL R16, R16, 16777216 ;  /* 0x4b80000010108820 */ /* 0x000fe20000400000 */
        /* <DEDUP_REMOVED lines=15> */
[C---:B---3--:R-:W-:Y:S01]  /*4650*/  FMUL R27, R20.reuse, R16 ;  /* 0x00000010141b7220 */ /* 0x048fe20000400000 */
        /* <DEDUP_REMOVED lines=14> */
[----:B------:R-:W-:Y:S01]  /*4740*/  FMUL R20, R20, R19 ;  /* 0x0000001314147220 */ /* 0x000fe20000400000 */
[----:B------:R-:W-:Y:S01]  /*4750*/  F2FP.F16.F32.PACK_AB R8, R23, R4 ;  /* 0x000000041708723e */ /* 0x000fe200000000ff */
[----:B------:R-:W-:Y:S01]  /*4760*/  FMUL R22, R21, R22 ;  /* 0x0000001615167220 */ /* 0x000fe20000400000 */
[----:B------:R-:W-:-:S02]  /*4770*/  F2FP.F16.F32.PACK_AB R9, R24, R5 ;  /* 0x000000051809723e */ /* 0x000fc400000000ff */
[----:B------:R-:W-:Y:S01]  /*4780*/  F2FP.F16.F32.PACK_AB R10, R25, R6 ;  /* 0x00000006190a723e */ /* 0x000fe200000000ff */
[----:B------:R-:W-:Y:S01]  /*4790*/  FMUL R22, R21, R22 ;  /* 0x0000001615167220 */ /* 0x000fe20000400000 */
[----:B------:R-:W-:Y:S02]  /*47a0*/  F2FP.F16.F32.PACK_AB R11, R26, R7 ;  /* 0x000000071a0b723e */ /* 0x000fe400000000ff */
[----:B------:R-:W-:Y:S01]  /*47b0*/  F2FP.F16.F32.PACK_AB R12, R27, R12 ;  /* 0x0000000c1b0c723e */ /* 0x000fe200000000ff */
[----:B------:R-:W-:Y:S01]  /*47c0*/  FFMA.FTZ R22, R21, 1.4426950216293334961, R22 ;  /* 0x3fb8aa3b15167823 */ /* 0x000fe20000010016 */
[----:B------:R-:W-:Y:S01]  /*47d0*/  F2FP.F16.F32.PACK_AB R13, R16, R13 ;  /* 0x0000000d100d723e */ /* 0x000fe200000000ff */
[----:B----4-:R0:W-:Y:S01]  /*47e0*/  STSM.16.M88.4 [R28], R8 ;  /* 0x000000081c007844 */ /* 0x0101e20000000200 */
[----:B------:R-:W-:Y:S01]  /*47f0*/  F2FP.F16.F32.PACK_AB R14, R17, R14 ;  /* 0x0000000e110e723e */ /* 0x000fe200000000ff */
[----:B------:R-:W-:Y:S01]  /*4800*/  FADD R3, R3, R22 ;  /* 0x0000001603037221 */ /* 0x000fe20000000000 */
[----:B------:R-:W-:-:S02]  /*4810*/  F2FP.F16.F32.PACK_AB R15, R20, R15 ;  /* 0x0000000f140f723e */ /* 0x000fc400000000ff */
[--C-:B------:R-:W-:Y:S02]  /*4820*/  SHF.R.U32.HI R17, RZ, 0x6, R0.reuse ;  /* 0x00000006ff117819 */ /* 0x100fe40000011600 */
[----:B------:R-:W-:Y:S01]  /*4830*/  ISETP.GE.U32.AND P0, PT, R31, 0x7f800000, PT ;  /* 0x7f8000001f00780c */ /* 0x000fe20003f06070 */
[----:B------:R1:W-:Y:S01]  /*4840*/  STSM.16.M88.4 [R28+0x400], R12 ;  /* 0x0004000c1c007844 */ /* 0x0003e20000000200 */
[----:B------:R-:W-:Y:S01]  /*4850*/  SGXT.U32 R17, R17, 0x2 ;  /* 0x000000021111781a */ /* 0x000fe20000000000 */
[----:B------:R-:W-:Y:S04]  /*4860*/  BAR.SYNC.DEFER_BLOCKING 0x0 ;  /* 0x0000000000007b1d */ /* 0x000fe80000010000 */
[----:B0-----:R-:W-:Y:S01]  /*4870*/  IMAD R10, R17, R36, RZ ;  /* 0x00000024110a7224 */ /* 0x001fe200078e02ff */
[----:B------:R-:W-:Y:S01]  /*4880*/  SHF.R.U32.HI R9, RZ, 0x2, R0 ;  /* 0x00000002ff097819 */ /* 0x000fe20000011600 */
[----:B------:R-:W-:Y:S01]  /*4890*/  IMAD R8, R2, UR5, RZ ;  /* 0x0000000502087c24 */ /* 0x000fe2000f8e02ff */
[----:B------:R-:W-:Y:S01]  /*48a0*/  UIMAD.WIDE UR4, UR4, 0x2, URZ ;  /* 0x00000002040478a5 */ /* 0x000fe2000f8e02ff */
[----:B------:R-:W-:-:S02]  /*48b0*/  IMAD R11, R36, 0x4, R10 ;  /* 0x00000004240b7824 */ /* 0x000fc400078e020a */
[----:B------:R-:W-:Y:S02]  /*48c0*/  @P0 IMAD.MOV.U32 R16, RZ, RZ, 0x7f800000 ;  /* 0x7f800000ff100424 */ /* 0x000fe400078e00ff */
[----:B------:R-:W-:Y:S01]  /*48d0*/  IMAD R17, R36, 0x4, R11 ;  /* 0x0000000424117824 */ /* 0x000fe200078e020b */
[----:B-1----:R-:W-:Y:S01]  /*48e0*/  LOP3.LUT R13, R9, 0x38, RZ, 0xc0, !PT ;  /* 0x00000038090d7812 */ /* 0x002fe200078ec0ff */
[----:B------:R-:W-:Y:S01]  /*48f0*/  @P0 FFMA.FTZ R3, R31, R16, +INF ;  /* 0x7f8000001f030423 */ /* 0x000fe20000010010 */
[C---:B------:R-:W-:Y:S01]  /*4900*/  SHF.L.U32 R9, R8.reuse, 0x1, RZ ;  /* 0x0000000108097819 */ /* 0x040fe200000006ff */
[----:B------:R-:W-:Y:S01]  /*4910*/  IMAD.HI R8, R8, 0x2, RZ ;  /* 0x0000000208087827 */ /* 0x000fe200078e02ff */
[C---:B------:R-:W-:Y:S01]  /*4920*/  LEA R19, R36.reuse, R17, 0x2 ;  /* 0x0000001124137211 */ /* 0x040fe200078e10ff */
[----:B------:R-:W0:Y:S01]  /*4930*/  LDCU UR4, c[0x0][0x3ec] ;  /* 0x00007d80ff0477ac */ /* 0x000e220008000800 */
[----:B------:R-:W-:Y:S02]  /*4940*/  LOP3.LUT R37, R13, 0x1f, R0, 0xf8, !PT ;  /* 0x0000001f0d257812 */ /* 0x000fe400078ef800 */
[----:B--2---:R-:W-:Y:S01]  /*4950*/  IADD3 R34, P0, P3, R9, UR6, R34 ;  /* 0x0000000609227c10 */ /* 0x004fe2000fb1e022 */
[----:B------:R-:W-:Y:S01]  /*4960*/  IMAD R21, R36, 0x4, R19 ;  /* 0x0000000424157824 */ /* 0x000fe200078e0213 */
[----:B------:R-:W-:Y:S01]  /*4970*/  FSEL R3, R3, -INF , P2 ;  /* 0xff80000003037808 */ /* 0x000fe20001000000 */
[----:B------:R-:W1:Y:S01]  /*4980*/  LDSM.16.M88.4 R4, [R30] ;  /* 0x000000001e04783b */ /* 0x000e620000000200 */
[----:B------:R-:W-:Y:S01]  /*4990*/  IMAD.SHL.U32 R9, R37, 0x8, RZ ;  /* 0x0000000825097824 */ /* 0x000fe200078e00ff */
[----:B------:R-:W-:Y:S01]  /*49a0*/  IADD3.X R40, PT, PT, R8, UR5, R35, P0, P3 ;  /* 0x0000000508287c10 */ /* 0x000fe200087e6423 */
[----:B------:R-:W-:Y:S01]  /*49b0*/  IMAD R23, R36, 0x4, R21 ;  /* 0x0000000424177824 */ /* 0x000fe200078e0215 */
[----:B------:R-:W-:Y:S01]  /*49c0*/  LEA R12, P0, R10, R34, 0x1 ;  /* 0x000000220a0c7211 */ /* 0x000fe200078008ff */
[----:B------:R-:W-:Y:S01]  /*49d0*/  FFMA R3, R3, 0.69314718246459960938, R68 ;  /* 0x3f31721803037823 */ /* 0x000fe20000000044 */
[----:B------:R-:W-:Y:S01]  /*49e0*/  LOP3.LUT R8, R9, 0xc0, RZ, 0xc0, !PT ;  /* 0x000000c009087812 */ /* 0x000fe200078ec0ff */
[----:B------:R-:W-:Y:S01]  /*49f0*/  IMAD.SHL.U32 R37, R37, 0x10, RZ ;  /* 0x0000001025257824 */ /* 0x000fe200078e00ff */
[----:B------:R-:W-:-:S02]  /*4a00*/  LEA R24, R36, R23, 0x2 ;  /* 0x0000001724187211 */ /* 0x000fc400078e10ff */
[C---:B------:R-:W-:Y:S02]  /*4a10*/  LEA R14, P2, R11.reuse, R34, 0x1 ;  /* 0x000000220b0e7211 */ /* 0x040fe400078408ff */
[----:B------:R-:W-:Y:S01]  /*4a20*/  IADD3 R38, PT, PT, R8, UR11, R29 ;  /* 0x0000000b08267c10 */ /* 0x000fe2000fffe01d */
[----:B------:R-:W-:Y:S01]  /*4a30*/  IMAD R25, R36, 0x4, R24 ;  /* 0x0000000424197824 */ /* 0x000fe200078e0218 */
[-C--:B------:R-:W-:Y:S01]  /*4a40*/  LEA.HI.X.SX32 R13, R10, R40.reuse, 0x1, P0 ;  /* 0x000000280a0d7211 */ /* 0x080fe200000f0eff */
[----:B0-----:R-:W-:Y:S01]  /*4a50*/  UIMAD UR4, UR10, UR4, URZ ;  /* 0x000000040a0472a4 */ /* 0x001fe2000f8e02ff */
[----:B------:R-:W-:Y:S01]  /*4a60*/  LEA.HI.X.SX32 R15, R11, R40, 0x1, P2 ;  /* 0x000000280b0f7211 */ /* 0x000fe200010f0eff */
[C---:B------:R-:W-:Y:S01]  /*4a70*/  IMAD R26, R36.reuse, 0x4, R25 ;  /* 0x00000004241a7824 */ /* 0x040fe200078e0219 */
[----:B------:R-:W0:Y:S01]  /*4a80*/  LDSM.16.M88.4 R8, [R30+0x800] ;  /* 0x000800001e08783b */ /* 0x000e220000000200 */
[-C--:B------:R-:W-:Y:S01]  /*4a90*/  LEA R16, P0, R17, R34.reuse, 0x1 ;  /* 0x0000002211107211 */ /* 0x080fe200078008ff */
[----:B------:R-:W-:Y:S01]  /*4aa0*/  USHF.L.U32 UR6, UR4, 0x2, URZ ;  /* 0x0000000204067899 */ /* 0x000fe200080006ff */
[----:B------:R-:W-:Y:S01]  /*4ab0*/  LEA R20, P2, R21, R34, 0x1 ;  /* 0x0000002215147211 */ /* 0x000fe200078408ff */
[----:B------:R-:W-:Y:S01]  /*4ac0*/  UIMAD.WIDE UR4, UR4, 0x4, URZ ;  /* 0x00000004040478a5 */ /* 0x000fe2000f8e02ff */
[----:B------:R-:W-:-:S02]  /*4ad0*/  LEA R27, R36, R26, 0x2 ;  /* 0x0000001a241b7211 */ /* 0x000fc400078e10ff */
[----:B------:R-:W-:Y:S02]  /*4ae0*/  LEA.HI.X.SX32 R17, R17, R40, 0x1, P0 ;  /* 0x0000002811117211 */ /* 0x000fe400000f0eff */
[-C--:B------:R-:W-:Y:S01]  /*4af0*/  LEA R18, P0, R19, R34.reuse, 0x1 ;  /* 0x0000002213127211 */ /* 0x080fe200078008ff */
[----:B------:R-:W-:Y:S01]  /*4b00*/  IMAD R28, R36, 0x4, R27 ;  /* 0x00000004241c7824 */ /* 0x000fe200078e021b */
[----:B------:R-:W-:Y:S02]  /*4b10*/  LEA R22, P3, R23, R34, 0x1 ;  /* 0x0000002217167211 */ /* 0x000fe400078608ff */
[-C--:B------:R-:W-:Y:S02]  /*4b20*/  LEA.HI.X.SX32 R19, R19, R40.reuse, 0x1, P0 ;  /* 0x0000002813137211 */ /* 0x080fe400000f0eff */
[-C--:B------:R-:W-:Y:S02]  /*4b30*/  LEA.HI.X.SX32 R21, R21, R40.reuse, 0x1, P2 ;  /* 0x0000002815157211 */ /* 0x080fe400010f0eff */
[----:B------:R-:W-:-:S02]  /*4b40*/  LEA.HI.X.SX32 R23, R23, R40, 0x1, P3 ;  /* 0x0000002817177211 */ /* 0x000fc400018f0eff */
[----:B------:R-:W-:Y:S02]  /*4b50*/  LOP3.LUT R37, R37, 0xf0, RZ, 0xc0, !PT ;  /* 0x000000f025257812 */ /* 0x000fe400078ec0ff */
[----:B------:R-:W-:Y:S01]  /*4b60*/  LOP3.LUT R0, R0, 0xff, RZ, 0xc0, !PT ;  /* 0x000000ff00007812 */ /* 0x000fe200078ec0ff */
[----:B-1----:R1:W-:Y:S01]  /*4b70*/  STG.E.U16 desc[UR30][R12.64], R4 ;  /* 0x000000040c007986 */ /* 0x0023e2000c10151e */
[----:B------:R-:W-:Y:S02]  /*4b80*/  PRMT R29, R4, 0x7632, R29 ;  /* 0x00007632041d7816 */ /* 0x000fe4000000001d */
[----:B------:R-:W-:-:S03]  /*4b90*/  PRMT R39, R5, 0x7632, R39 ;  /* 0x0000763205277816 */ /* 0x000fc60000000027 */
[----:B------:R2:W-:Y:S04]  /*4ba0*/  STG.E.U16 desc[UR30][R14.64], R29 ;  /* 0x0000001d0e007986 */ /* 0x0005e8000c10151e */
[----:B------:R3:W-:Y:S01]  /*4bb0*/  STG.E.U16 desc[UR30][R16.64], R5 ;  /* 0x0000000510007986 */ /* 0x0007e2000c10151e */
[-C--:B-1----:R-:W-:Y:S02]  /*4bc0*/  LEA R4, P0, R24, R34.reuse, 0x1 ;  /* 0x0000002218047211 */ /* 0x082fe400078008ff */
[-C--:B------:R-:W-:Y:S01]  /*4bd0*/  LEA R12, P2, R25, R34.reuse, 0x1 ;  /* 0x00000022190c7211 */ /* 0x080fe200078408ff */
[----:B------:R1:W-:Y:S01]  /*4be0*/  STG.E.U16 desc[UR30][R18.64], R39 ;  /* 0x0000002712007986 */ /* 0x0003e2000c10151e */
[----:B--2---:R-:W-:Y:S01]  /*4bf0*/  IMAD R29, R36, 0x4, R28 ;  /* 0x00000004241d7824 */ /* 0x004fe200078e021c */
[----:B------:R-:W-:-:S02]  /*4c00*/  LEA R14, P3, R26, R34, 0x1 ;  /* 0x000000221a0e7211 */ /* 0x000fc400078608ff */
[----:B------:R-:W-:Y:S01]  /*4c10*/  STG.E.U16 desc[UR30][R20.64], R6 ;  /* 0x0000000614007986 */ /* 0x000fe2000c10151e */
[-C--:B------:R-:W-:Y:S02]  /*4c20*/  LEA.HI.X.SX32 R13, R25, R40.reuse, 0x1, P2 ;  /* 0x00000028190d7211 */ /* 0x080fe400010f0eff */
[----:B------:R-:W-:Y:S02]  /*4c30*/  LEA R31, R36, R29, 0x2 ;  /* 0x0000001d241f7211 */ /* 0x000fe400078e10ff */
[----:B---3--:R-:W-:Y:S02]  /*4c40*/  LEA.HI.X.SX32 R5, R24, R40, 0x1, P0 ;  /* 0x0000002818057211 */ /* 0x008fe400000f0eff */
[-C--:B------:R-:W-:Y:S01]  /*4c50*/  LEA R16, P0, R27, R34.reuse, 0x1 ;  /* 0x000000221b107211 */ /* 0x080fe200078008ff */
[----:B------:R-:W-:Y:S01]  /*4c60*/  IMAD R33, R36, 0x4, R31 ;  /* 0x0000000424217824 */ /* 0x000fe200078e021f */
[----:B------:R-:W-:Y:S02]  /*4c70*/  LEA R24, P2, R28, R34, 0x1 ;  /* 0x000000221c187211 */ /* 0x000fe400078408ff */
[----:B------:R-:W-:Y:S01]  /*4c80*/  LEA.HI.X.SX32 R15, R26, R40, 0x1, P3 ;  /* 0x000000281a0f7211 */ /* 0x000fe200018f0eff */
[----:B------:R-:W-:Y:S01]  /*4c90*/  IMAD R35, R36, 0x4, R33 ;  /* 0x0000000424237824 */ /* 0x000fe200078e0221 */
[----:B------:R-:W-:-:S02]  /*4ca0*/  LEA R26, P3, R29, R34, 0x1 ;  /* 0x000000221d1a7211 */ /* 0x000fc400078608ff */
[-C--:B------:R-:W-:Y:S02]  /*4cb0*/  LEA.HI.X.SX32 R17, R27, R40.reuse, 0x1, P0 ;  /* 0x000000281b117211 */ /* 0x080fe400000f0eff */
[----:B------:R-:W-:Y:S02]  /*4cc0*/  LEA.HI.X.SX32 R25, R28, R40, 0x1, P2 ;  /* 0x000000281c197211 */ /* 0x000fe400010f0eff */
[----:B------:R-:W-:Y:S02]  /*4cd0*/  LEA R36, R36, R35, 0x2 ;  /* 0x0000002324247211 */ /* 0x000fe400078e10ff */
[----:B------:R-:W-:Y:S02]  /*4ce0*/  LEA R28, P0, R31, R34, 0x1 ;  /* 0x000000221f1c7211 */ /* 0x000fe400078008ff */
[----:B------:R-:W-:Y:S02]  /*4cf0*/  LEA.HI.X.SX32 R27, R29, R40, 0x1, P3 ;  /* 0x000000281d1b7211 */ /* 0x000fe400018f0eff */
[----:B------:R-:W-:-:S02]  /*4d00*/  LEA R30, P2, R33, R34, 0x1 ;  /* 0x00000022211e7211 */ /* 0x000fc400078408ff */
[-C--:B------:R-:W-:Y:S02]  /*4d10*/  LEA R32, P3, R35, R34.reuse, 0x1 ;  /* 0x0000002223207211 */ /* 0x080fe400078608ff */
[C---:B------:R-:W-:Y:S02]  /*4d20*/  LEA R34, P4, R36.reuse, R34, 0x1 ;  /* 0x0000002224227211 */ /* 0x040fe400078808ff */
[-C--:B------:R-:W-:Y:S02]  /*4d30*/  LEA.HI.X.SX32 R29, R31, R40.reuse, 0x1, P0 ;  /* 0x000000281f1d7211 */ /* 0x080fe400000f0eff */
[-C--:B------:R-:W-:Y:S02]  /*4d40*/  LEA.HI.X.SX32 R31, R33, R40.reuse, 0x1, P2 ;  /* 0x00000028211f7211 */ /* 0x080fe400010f0eff */
[-C--:B------:R-:W-:Y:S02]  /*4d50*/  LEA.HI.X.SX32 R33, R35, R40.reuse, 0x1, P3 ;  /* 0x0000002823217211 */ /* 0x080fe400018f0eff */
[----:B------:R-:W-:-:S02]  /*4d60*/  LEA.HI.X.SX32 R35, R36, R40, 0x1, P4 ;  /* 0x0000002824237211 */ /* 0x000fc400020f0eff */
[----:B------:R-:W-:Y:S02]  /*4d70*/  PRMT R36, R6, 0x7632, R36 ;  /* 0x0000763206247816 */ /* 0x000fe40000000024 */
[----:B-1----:R-:W-:Y:S02]  /*4d80*/  PRMT R19, R7, 0x7632, R19 ;  /* 0x0000763207137816 */ /* 0x002fe40000000013 */
[----:B------:R-:W-:Y:S01]  /*4d90*/  ISETP.GE.U32.AND P0, PT, R0, 0x40, PT ;  /* 0x000000400000780c */ /* 0x000fe20003f06070 */
[----:B------:R-:W-:Y:S01]  /*4da0*/  STG.E.U16 desc[UR30][R22.64], R36 ;  /* 0x0000002416007986 */ /* 0x000fe2000c10151e */
[----:B------:R-:W-:-:S03]  /*4db0*/  IMAD.HI R0, R2, 0x4, RZ ;  /* 0x0000000402007827 */ /* 0x000fc600078e02ff */
[----:B------:R1:W-:Y:S04]  /*4dc0*/  STG.E.U16 desc[UR30][R4.64], R7 ;  /* 0x0000000704007986 */ /* 0x0003e8000c10151e */
[----:B------:R2:W-:Y:S04]  /*4dd0*/  STG.E.U16 desc[UR30][R12.64], R19 ;  /* 0x000000130c007986 */ /* 0x0005e8000c10151e */
[----:B0-----:R0:W-:Y:S01]  /*4de0*/  STG.E.U16 desc[UR30][R14.64], R8 ;  /* 0x000000080e007986 */ /* 0x0011e2000c10151e */
[----:B-1----:R-:W-:Y:S01]  /*4df0*/  PRMT R5, R8, 0x7632, R5 ;  /* 0x0000763208057816 */ /* 0x002fe20000000005 */
[----:B------:R-:W1:Y:S01]  /*4e00*/  LDC.64 R6, c[0x0][0x3a0] ;  /* 0x0000e800ff067b82 */ /* 0x000e620000000a00 */
[----:B--2---:R-:W-:-:S03]  /*4e10*/  PRMT R13, R9, 0x7632, R13 ;  /* 0x00007632090d7816 */ /* 0x004fc6000000000d */
[----:B------:R2:W-:Y:S01]  /*4e20*/  STG.E.U16 desc[UR30][R16.64], R5 ;  /* 0x0000000510007986 */ /* 0x0005e2000c10151e */
[----:B0-----:R-:W-:-:S03]  /*4e30*/  PRMT R15, R10, 0x7632, R15 ;  /* 0x000076320a0f7816 */ /* 0x001fc6000000000f */
[----:B------:R-:W-:Y:S04]  /*4e40*/  STG.E.U16 desc[UR30][R24.64], R9 ;  /* 0x0000000918007986 */ /* 0x000fe8000c10151e */
[----:B------:R-:W-:Y:S01]  /*4e50*/  STG.E.U16 desc[UR30][R26.64], R13 ;  /* 0x0000000d1a007986 */ /* 0x000fe2000c10151e */
[----:B--2---:R-:W-:-:S03]  /*4e60*/  PRMT R17, R11, 0x7632, R17 ;  /* 0x000076320b117816 */ /* 0x004fc60000000011 */
[----:B------:R-:W-:Y:S01]  /*4e70*/  STG.E.U16 desc[UR30][R28.64], R10 ;  /* 0x0000000a1c007986 */ /* 0x000fe2000c10151e */
[----:B------:R-:W-:-:S03]  /*4e80*/  IMAD.SHL.U32 R5, R2, 0x4, RZ ;  /* 0x0000000402057824 */ /* 0x000fc600078e00ff */
[----:B------:R-:W-:Y:S02]  /*4e90*/  STG.E.U16 desc[UR30][R30.64], R15 ;  /* 0x0000000f1e007986 */ /* 0x000fe4000c10151e */
[----:B-1----:R-:W-:Y:S02]  /*4ea0*/  IADD3 R2, P2, P3, R5, UR6, R6 ;  /* 0x0000000605027c10 */ /* 0x002fe4000fb5e006 */
[----:B------:R-:W-:Y:S04]  /*4eb0*/  STG.E.U16 desc[UR30][R32.64], R11 ;  /* 0x0000000b20007986 */ /* 0x000fe8000c10151e */
[----:B------:R-:W-:Y:S01]  /*4ec0*/  STG.E.U16 desc[UR30][R34.64], R17 ;  /* 0x0000001122007986 */ /* 0x000fe2000c10151e */
[----:B------:R-:W-:Y:S06]  /*4ed0*/  BAR.SYNC.DEFER_BLOCKING 0x0 ;  /* 0x0000000000007b1d */ /* 0x000fec0000010000 */
[----:B------:R0:W-:Y:S02]  /*4ee0*/  STSM.16.M88 [R38], R3 ;  /* 0x0000000326007844 */ /* 0x0001e40000000000 */
[----:B------:R-:W-:Y:S01]  /*4ef0*/  BAR.SYNC.DEFER_BLOCKING 0x0 ;  /* 0x0000000000007b1d */ /* 0x000fe20000010000 */
[----:B0-----:R-:W-:-:S05]  /*4f00*/  IADD3.X R3, PT, PT, R0, UR5, R7, P2, P3 ;  /* 0x0000000500037c10 */ /* 0x001fca00097e6407 */
[----:B------:R-:W0:Y:S04]  /*4f10*/  LDSM.16.M88 R37, [R37+UR11] ;  /* 0x0000000b2525783b */ /* 0x000e280008000000 */
[----:B0-----:R0:W-:Y:S01]  /*4f20*/  @!P0 STG.E desc[UR30][R2.64], R37 ;  /* 0x0000002502008986 */ /* 0x0011e2000c10191e */
[----:B------:R-:W-:Y:S06]  /*4f30*/  BAR.SYNC.DEFER_BLOCKING 0x0 ;  /* 0x0000000000007b1d */ /* 0x000fec0000010000 */
[----:B------:R-:W-:Y:S05]  /*4f40*/  @P1 BRA `(.L_x_20) ;  /* 0x0000000000a01947 */ /* 0x000fea0003800000 */
[----:B------:R-:W1:Y:S01]  /*4f50*/  S2UR UR5, SR_CgaCtaId ;  /* 0x00000000000579c3 */ /* 0x000e620000008800 */
[----:B------:R-:W-:Y:S01]  /*4f60*/  NOP ;  /* 0x0000000000007918 */ /* 0x000fe20000000000 */
[----:B------:R-:W-:Y:S01]  /*4f70*/  UMOV UR4, 0x50 ;  /* 0x0000005000047882 */ /* 0x000fe20000000000 */
[----:B------:R-:W-:Y:S01]  /*4f80*/  MOV R0, UR12 ;  /* 0x0000000c00007c02 */ /* 0x000fe20008000f00 */
[----:B0-----:R-:W-:Y:S01]  /*4f90*/  IMAD.MOV.U32 R3, RZ, RZ, 0xf ;  /* 0x0000000fff037424 */ /* 0x001fe200078e00ff */
[----:B------:R-:W-:Y:S02]  /*4fa0*/  MOV R7, 0x1 ;  /* 0x0000000100077802 */ /* 0x000fe40000000f00 */
[----:B------:R-:W-:-:S04]  /*4fb0*/  LOP3.LUT R0, R0, 0xffff, RZ, 0xc0, !PT ;  /* 0x0000ffff00007812 */ /* 0x000fc800078ec0ff */
[----:B------:R-:W-:-:S05]  /*4fc0*/  SHF.R.U32.HI R0, RZ, 0x5, R0 ;  /* 0x00000005ff007819 */ /* 0x000fca0000011600 */
[----:B------:R-:W-:Y:S01]  /*4fd0*/  VIADD R2, R0, 0x10 ;  /* 0x0000001000027836 */ /* 0x000fe20000000000 */
[----:B------:R-:W-:Y:S01]  /*4fe0*/  SHF.L.U32 R0, R3, R0, RZ ;  /* 0x0000000003007219 */ /* 0x000fe200000006ff */
[----:B-1----:R-:W-:-:S03]  /*4ff0*/  ULEA UR6, UR5, UR4, 0x18 ;  /* 0x0000000405067291 */ /* 0x002fc6000f8ec0ff */
[----:B------:R-:W-:-:S04]  /*5000*/  SHF.L.U32 R3, R7, R2, RZ ;  /* 0x0000000207037219 */ /* 0x000fc800000006ff */
[----:B------:R-:W-:Y:S02]  /*5010*/  LOP3.LUT R0, R3, R0, RZ, 0xfc, !PT ;  /* 0x0000000003007212 */ /* 0x000fe400078efcff */
[----:B------:R-:W0:Y:S02]  /*5020*/  LDS R5, [UR6] ;  /* 0x00000006ff057984 */ /* 0x000e240008000800 */
[C---:B------:R-:W-:Y:S02]  /*5030*/  LOP3.LUT R2, R0.reuse, 0xffff, RZ, 0xc0, !PT ;  /* 0x0000ffff00027812 */ /* 0x040fe400078ec0ff */
[----:B0-----:R-:W-:-:S04]  /*5040*/  LOP3.LUT R3, R0, 0xffff, R5, 0x80, !PT ;  /* 0x0000ffff00037812 */ /* 0x001fc800078e8005 */
[----:B------:R-:W-:-:S13]  /*5050*/  ISETP.NE.AND P0, PT, R3, R2, PT ;  /* 0x000000020300720c */ /* 0x000fda0003f05270 */
[----:B------:R-:W-:Y:S05]  /*5060*/  @P0 BRA `(.L_x_21) ;  /* 0x0000000000500947 */ /* 0x000fea0003800000 */
[----:B------:R-:W-:Y:S02]  /*5070*/  SHF.R.U32.HI R5, RZ, 0x10, R5 ;  /* 0x00000010ff057819 */ /* 0x000fe40000011605 */
[----:B------:R-:W-:-:S04]  /*5080*/  SHF.R.U32.HI R2, RZ, 0x10, R0 ;  /* 0x00000010ff027819 */ /* 0x000fc80000011600 */
[----:B------:R-:W-:-:S04]  /*5090*/  LOP3.LUT R5, R5, R2, RZ, 0xc0, !PT ;  /* 0x0000000205057212 */ /* 0x000fc800078ec0ff */
[----:B------:R-:W-:-:S13]  /*50a0*/  ISETP.NE.AND P0, PT, R5, R2, PT ;  /* 0x000000020500720c */ /* 0x000fda0003f05270 */
[----:B------:R-:W-:Y:S05]  /*50b0*/  @P0 BRA `(.L_x_22) ;  /* 0x0000000000300947 */ /* 0x000fea0003800000 */
[----:B------:R-:W-:Y:S01]  /*50c0*/  R2UR UR4, R0 ;  /* 0x00000000000472ca */ /* 0x000fe200000e0000 */
[----:B------:R-:W-:Y:S01]  /*50d0*/  VOTEU.ANY UR5, UPT, PT ;  /* 0x0000000000057886 */ /* 0x000fe200038e0100 */
[----:B------:R-:W0:Y:S01]  /*50e0*/  S2R R0, SR_LANEID ;  /* 0x0000000000007919 */ /* 0x000e220000000000 */
[----:B------:R-:W-:-:S10]  /*50f0*/  UFLO.U32 UR5, UR5 ;  /* 0x00000005000572bd */ /* 0x000fd400080e0000 */
[----:B------:R-:W-:-:S06]  /*5100*/  ULOP3.LUT UR4, URZ, UR4, URZ, 0x33, !UPT ;  /* 0x00000004ff047292 */ /* 0x000fcc000f8e33ff */
[----:B------:R-:W-:-:S04]  /*5110*/  MOV R2, UR4 ;  /* 0x0000000400027c02 */ /* 0x000fc80008000f00 */
[----:B------:R-:W1:Y:S02]  /*5120*/  REDUX UR7, R2 ;  /* 0x00000000020773c4 */ /* 0x000e640000000000 */
[----:B------:R2:W-:Y:S01]  /*5130*/  UTCATOMSWS.AND URZ, UR4 ;  /* 0x0000000400ff79e3 */ /* 0x0005e20008000000 */
[----:B0-----:R-:W-:Y:S01]  /*5140*/  ISETP.EQ.U32.AND P0, PT, R0, UR5, PT ;  /* 0x0000000500007c0c */ /* 0x001fe2000bf02070 */
[----:B-1----:R-:W-:-:S12]  /*5150*/  IMAD.U32 R0, RZ, RZ, UR7 ;  /* 0x00000007ff007e24 */ /* 0x002fd8000f8e00ff */
[----:B------:R2:W-:Y:S01]  /*5160*/  @P0 ATOMS.AND RZ, [UR6], R0 ;  /* 0x00000000ffff098c */ /* 0x0005e2000a800006 */
[----:B------:R-:W-:Y:S05]  /*5170*/  BRA `(.L_x_20) ;  /* 0x0000000000147947 */ /* 0x000fea0003800000 */
.L_x_22:
[----:B------:R-:W-:-:S07]  /*5180*/  MOV R2, 0x51a0 ;  /* 0x000051a000027802 */ /* 0x000fce0000000f00 */
[----:B------:R-:W-:Y:S05]  /*5190*/  CALL.REL.NOINC `($__internal_0_$__cuda_sm10x_tcgen05_guardrail_trap_col_being_dealloced_not_returned_by_alloc) ;  /* 0x0000000000447944 */ /* 0x000fea0003c00000 */
[----:B------:R-:W-:Y:S05]  /*51a0*/  BRA `(.L_x_20) ;  /* 0x0000000000087947 */ /* 0x000fea0003800000 */
.L_x_21:
[----:B------:R-:W-:-:S07]  /*51b0*/  MOV R2, 0x51d0 ;  /* 0x000051d000027802 */ /* 0x000fce0000000f00 */
[----:B------:R-:W-:Y:S05]  /*51c0*/  CALL.REL.NOINC `($__internal_2_$__cuda_sm10x_tcgen05_guardrail_trap_unallocated_columns_being_dealloced) ;  /* 0x0000000000507944 */ /* 0x000fea0003c00000 */
.L_x_20:
[----:B------:R-:W-:Y:S01]  /*51d0*/  NOP ;  /* 0x0000000000007918 */ /* 0x000fe20000000000 */
[----:B--2---:R-:W-:Y:S05]  /*51e0*/  EXIT ;  /* 0x000000000000794d */ /* 0x004fea0003800000 */
.L_x_8:
[----:B------:R-:W1:Y:S02]  /*51f0*/  SYNCS.PHASECHK.TRANS64.TRYWAIT P0, [UR11+0x4000], RZ ;  /* 0x004000ffff0075a7 */ /* 0x000e64000800110b */
[----:B-1----:R-:W-:Y:S05]  /*5200*/  @!P0 BRA `(.L_x_8) ;  /* 0xfffffffc00f88947 */ /* 0x002fea000383ffff */
[----:B------:R-:W-:Y:S05]  /*5210*/  BRA `(.L_x_7) ;  /* 0xffffffc000f87947 */ /* 0x000fea000383ffff */
.L_x_14:
[----:B------:R-:W2:Y:S02]  /*5220*/  SYNCS.PHASECHK.TRANS64.TRYWAIT P3, [UR11+0x8010], RZ ;  /* 0x008010ffff0075a7 */ /* 0x000ea4000806110b */
[----:B--2---:R-:W-:Y:S05]  /*5230*/  @!P3 BRA `(.L_x_14) ;  /* 0xfffffffc00f8b947 */ /* 0x004fea000383ffff */
[----:B------:R-:W-:Y:S05]  /*5240*/  BRA `(.L_x_23) ;  /* 0xffffffdc00b07947 */ /* 0x000fea000383ffff */
.L_x_15:
[----:B------:R-:W1:Y:S02]  /*5250*/  SYNCS.PHASECHK.TRANS64.TRYWAIT P3, [UR15], R101 ;  /* 0x00000065ff0075a7 */ /* 0x000e64000806110f */
[----:B-1----:R-:W-:Y:S05]  /*5260*/  @!P3 BRA `(.L_x_15) ;  /* 0xfffffffc00f8b947 */ /* 0x002fea000383ffff */
[----:B------:R-:W-:Y:S05]  /*5270*/  BRA `(.L_x_24) ;  /* 0xffffffe400847947 */ /* 0x000fea000383ffff */
.L_x_19:
[----:B------:R-:W0:Y:S02]  /*5280*/  SYNCS.PHASECHK.TRANS64.TRYWAIT P0, [UR15], R4 ;  /* 0x00000004ff0075a7 */ /* 0x000e24000800110f */
[----:B0-----:R-:W-:Y:S05]  /*5290*/  @!P0 BRA `(.L_x_19) ;  /* 0xfffffffc00f88947 */ /* 0x001fea000383ffff */
[----:B------:R-:W-:Y:S05]  /*52a0*/  BRA `(.L_x_18) ;  /* 0xffffffec00c07947 */ /* 0x000fea000383ffff */
        .weak           $__internal_0_$__cuda_sm10x_tcgen05_guardrail_trap_col_being_dealloced_not_returned_by_alloc
        .type           $__internal_0_$__cuda_sm10x_tcgen05_guardrail_trap_col_being_dealloced_not_returned_by_alloc,@function
        .size           $__internal_0_$__cuda_sm10x_tcgen05_guardrail_trap_col_being_dealloced_not_returned_by_alloc,($__internal_1_$__cuda_sm10x_tcgen05_guardrail_trap_phase_invalid_during_alloc - $__internal_0_$__cuda_sm10x_tcgen05_guardrail_trap_col_being_dealloced_not_returned_by_alloc)
$__internal_0_$__cuda_sm10x_tcgen05_guardrail_trap_col_being_dealloced_not_returned_by_alloc:
[----:B------:R-:W-:Y:S05]  /*52b0*/  BPT.TRAP 0x1 ;  /* 0x000000040000795c */ /* 0x000fea0000300000 */
[----:B------:R-:W-:-:S04]  /*52c0*/  MOV R3, 0x0 ;  /* 0x0000000000037802 */ /* 0x000fc80000000f00 */
[----:B------:R-:W-:Y:S05]  /*52d0*/  RET.REL.NODEC R2 `(attn_fwd) ;  /* 0xffffffac02487950 */ /* 0x000fea0003c3ffff */
        .weak           $__internal_1_$__cuda_sm10x_tcgen05_guardrail_trap_phase_invalid_during_alloc
        .type           $__internal_1_$__cuda_sm10x_tcgen05_guardrail_trap_phase_invalid_during_alloc,@function
        .size           $__internal_1_$__cuda_sm10x_tcgen05_guardrail_trap_phase_invalid_during_alloc,($__internal_2_$__cuda_sm10x_tcgen05_guardrail_trap_unallocated_columns_being_dealloced - $__internal_1_$__cuda_sm10x_tcgen05_guardrail_trap_phase_invalid_during_alloc)
$__internal_1_$__cuda_sm10x_tcgen05_guardrail_trap_phase_invalid_during_alloc:
[----:B------:R-:W-:Y:S05]  /*52e0*/  BPT.TRAP 0x1 ;  /* 0x000000040000795c */ /* 0x000fea0000300000 */
[----:B------:R-:W-:-:S04]  /*52f0*/  IMAD.MOV.U32 R3, RZ, RZ, 0x0 ;  /* 0x00000000ff037424 */ /* 0x000fc800078e00ff */
[----:B------:R-:W-:Y:S05]  /*5300*/  RET.REL.NODEC R2 `(attn_fwd) ;  /* 0xffffffac023c7950 */ /* 0x000fea0003c3ffff */
        .weak           $__internal_2_$__cuda_sm10x_tcgen05_guardrail_trap_unallocated_columns_being_dealloced
        .type           $__internal_2_$__cuda_sm10x_tcgen05_guardrail_trap_unallocated_columns_being_dealloced,@function
        .size           $__internal_2_$__cuda_sm10x_tcgen05_guardrail_trap_unallocated_columns_being_dealloced,(.L_x_28 - $__internal_2_$__cuda_sm10x_tcgen05_guardrail_trap_unallocated_columns_being_dealloced)
$__internal_2_$__cuda_sm10x_tcgen05_guardrail_trap_unallocated_columns_being_dealloced:
[----:B------:R-:W-:Y:S05]  /*5310*/  BPT.TRAP 0x1 ;  /* 0x000000040000795c */ /* 0x000fea0000300000 */
[----:B------:R-:W-:-:S04]  /*5320*/  HFMA2 R3, -RZ, RZ, 0, 0 ;  /* 0x00000000ff037431 */ /* 0x000fc800000001ff */
[----:B------:R-:W-:Y:S05]  /*5330*/  RET.REL.NODEC R2 `(attn_fwd) ;  /* 0xffffffac02307950 */ /* 0x000fea0003c3ffff */
.L_x_25:
[----:B------:R-:W-:-:S00]  /*5340*/  BRA `(.L_x_25) ;  /* 0xfffffffc00fc7947 */ /* 0x000fc0000383ffff */
[----:B------:R-:W-:-:S00]  /*5350*/  NOP ;  /* 0x0000000000007918 */ /* 0x000fc00000000000 */
        /* <DEDUP_REMOVED lines=10> */
.L_x_28:


//--------------------- .nv.global.init           --------------------------
	.section	.nv.global.init,"aw",@progbits
.nv.global.init:
	.type		_$_str,@object
	.size		_$_str,(.L_3 - _$_str)
_$_str:
        /*0000*/ 	.byte	0x5f, 0x5f, 0x43, 0x55, 0x44, 0x41, 0x5f, 0x46, 0x54, 0x5a, 0x00
.L_3:


//--------------------- .nv.shared.attn_fwd       --------------------------
	.section	.nv.shared.attn_fwd,"aw",@nobits
	.sectionflags	@""
	.align	16
	.zero		1024


//--------------------- .nv.shared.reserved.0     --------------------------
	.section	.nv.shared.reserved.0,"aw",@nobits
	.align	8
	.weak		__nv_reservedSMEM_offset_0_alias
	.size		__nv_reservedSMEM_offset_0_alias, 0, 64
	.other		__nv_reservedSMEM_offset_0_alias,@"STO_CUDA_RESERVED_SHARED STV_DEFAULT"
__nv_reservedSMEM_offset_0_alias:
	.zero		0
.nv.shared.reserved.0:
	.zero		64
	.weak		__nv_reservedSMEM_allocation_phase
	.type		__nv_reservedSMEM_allocation_phase,@object
	.size		__nv_reservedSMEM_allocation_phase,(.L_0 - __nv_reservedSMEM_allocation_phase)
__nv_reservedSMEM_allocation_phase:
	.zero		1
.L_0:
	.zero		7
	.weak		__nv_reservedSMEM_devtool_atexit_pc
	.type		__nv_reservedSMEM_devtool_atexit_pc,@object
	.size		__nv_reservedSMEM_devtool_atexit_pc,(__nv_reservedSMEM_allocation_mask - __nv_reservedSMEM_devtool_atexit_pc)
__nv_reservedSMEM_devtool_atexit_pc:
	.zero		8
	.weak		__nv_reservedSMEM_allocation_mask
	.type		__nv_reservedSMEM_allocation_mask,@object
	.size		__nv_reservedSMEM_allocation_mask,(.L_2 - __nv_reservedSMEM_allocation_mask)
__nv_reservedSMEM_allocation_mask:
	.zero		4
.L_2:


//--------------------- .nv.constant0.attn_fwd    --------------------------
	.section	.nv.constant0.attn_fwd,"a",@progbits
	.sectionflags	@""
	.align	4
.nv.constant0.attn_fwd:
	.zero		1032


//--------------------- SYMBOLS --------------------------

	.type		.nv.reservedSmem.offset0,@object
	.size		.nv.reservedSmem.offset0,0x4
	.type		.nv.reservedSmem.cap,@object
	.size		.nv.reservedSmem.cap,0x4
